//
// Generated by NVIDIA NVVM Compiler
//
// Compiler Build ID: CL-36424714
// Cuda compilation tools, release 13.0, V13.0.88
// Based on NVVM 20.0.0
//

.version 9.0
.target sm_100
.address_size 64

	// .globl	_Z21log_likelihood_kernelPfS_S_S_S_iiii

.visible .entry _Z21log_likelihood_kernelPfS_S_S_S_iiii(
	.param .u64 .ptr .align 1 _Z21log_likelihood_kernelPfS_S_S_S_iiii_param_0,
	.param .u64 .ptr .align 1 _Z21log_likelihood_kernelPfS_S_S_S_iiii_param_1,
	.param .u64 .ptr .align 1 _Z21log_likelihood_kernelPfS_S_S_S_iiii_param_2,
	.param .u64 .ptr .align 1 _Z21log_likelihood_kernelPfS_S_S_S_iiii_param_3,
	.param .u64 .ptr .align 1 _Z21log_likelihood_kernelPfS_S_S_S_iiii_param_4,
	.param .u32 _Z21log_likelihood_kernelPfS_S_S_S_iiii_param_5,
	.param .u32 _Z21log_likelihood_kernelPfS_S_S_S_iiii_param_6,
	.param .u32 _Z21log_likelihood_kernelPfS_S_S_S_iiii_param_7,
	.param .u32 _Z21log_likelihood_kernelPfS_S_S_S_iiii_param_8
)
{
	.reg .pred 	%p<21>;
	.reg .b32 	%r<58>;
	.reg .b32 	%f<148>;
	.reg .b64 	%rd<48>;
	.reg .b64 	%fd<81>;

	ld.param.u64 	%rd15, [_Z21log_likelihood_kernelPfS_S_S_S_iiii_param_0];
	ld.param.u64 	%rd16, [_Z21log_likelihood_kernelPfS_S_S_S_iiii_param_1];
	ld.param.u64 	%rd14, [_Z21log_likelihood_kernelPfS_S_S_S_iiii_param_2];
	ld.param.u64 	%rd17, [_Z21log_likelihood_kernelPfS_S_S_S_iiii_param_3];
	ld.param.u64 	%rd18, [_Z21log_likelihood_kernelPfS_S_S_S_iiii_param_4];
	ld.param.u32 	%r15, [_Z21log_likelihood_kernelPfS_S_S_S_iiii_param_5];
	ld.param.u32 	%r13, [_Z21log_likelihood_kernelPfS_S_S_S_iiii_param_7];
	ld.param.u32 	%r14, [_Z21log_likelihood_kernelPfS_S_S_S_iiii_param_8];
	cvta.to.global.u64 	%rd1, %rd16;
	cvta.to.global.u64 	%rd2, %rd15;
	cvta.to.global.u64 	%rd3, %rd17;
	cvta.to.global.u64 	%rd4, %rd18;
	mov.u32 	%r16, %ctaid.x;
	mov.u32 	%r17, %ntid.x;
	mov.u32 	%r18, %tid.x;
	mad.lo.s32 	%r1, %r16, %r17, %r18;
	setp.ge.s32 	%p1, %r1, %r15;
	@%p1 bra 	$L__BB0_15;
	cvta.to.global.u64 	%rd19, %rd14;
	setp.lt.s32 	%p2, %r13, 1;
	mul.wide.s32 	%rd20, %r1, 4;
	add.s64 	%rd5, %rd19, %rd20;
	@%p2 bra 	$L__BB0_8;
	setp.eq.s32 	%p3, %r13, 1;
	mov.b64 	%rd45, 0;
	@%p3 bra 	$L__BB0_6;
	ld.global.f32 	%f145, [%rd5];
	and.b32  	%r19, %r13, 2147483646;
	neg.s32 	%r54, %r19;
	add.s64 	%rd47, %rd1, 4;
	add.s64 	%rd46, %rd2, 4;
	mul.lo.s32 	%r20, %r1, 3;
$L__BB0_4:
	mul.wide.s32 	%rd22, %r20, 4;
	add.s64 	%rd23, %rd3, %rd22;
	ld.global.f32 	%f8, [%rd23];
	ld.global.f32 	%f9, [%rd23+4];
	ld.global.f32 	%f10, [%rd46+-4];
	fma.rn.f32 	%f11, %f9, %f10, %f8;
	ld.global.f32 	%f12, [%rd47+-4];
	sub.f32 	%f13, %f12, %f11;
	ld.global.f32 	%f14, [%rd23+8];
	div.rn.f32 	%f15, %f13, %f14;
	cvt.f64.f32 	%fd1, %f15;
	mul.f32 	%f16, %f14, 0f40C90FDB;
	mul.f32 	%f17, %f14, %f16;
	setp.lt.f32 	%p4, %f17, 0f00800000;
	mul.f32 	%f18, %f17, 0f4B000000;
	selp.f32 	%f19, %f18, %f17, %p4;
	selp.f32 	%f20, 0fC1B80000, 0f00000000, %p4;
	mov.b32 	%r21, %f19;
	add.s32 	%r22, %r21, -1059760811;
	and.b32  	%r23, %r22, -8388608;
	sub.s32 	%r24, %r21, %r23;
	mov.b32 	%f21, %r24;
	cvt.rn.f32.s32 	%f22, %r23;
	fma.rn.f32 	%f23, %f22, 0f34000000, %f20;
	add.f32 	%f24, %f21, 0fBF800000;
	fma.rn.f32 	%f25, %f24, 0fBE055027, 0f3E1039F6;
	fma.rn.f32 	%f26, %f25, %f24, 0fBDF8CDCC;
	fma.rn.f32 	%f27, %f26, %f24, 0f3E0F2955;
	fma.rn.f32 	%f28, %f27, %f24, 0fBE2AD8B9;
	fma.rn.f32 	%f29, %f28, %f24, 0f3E4CED0B;
	fma.rn.f32 	%f30, %f29, %f24, 0fBE7FFF22;
	fma.rn.f32 	%f31, %f30, %f24, 0f3EAAAA78;
	fma.rn.f32 	%f32, %f31, %f24, 0fBF000000;
	mul.f32 	%f33, %f24, %f32;
	fma.rn.f32 	%f34, %f33, %f24, %f24;
	fma.rn.f32 	%f35, %f23, 0f3F317218, %f34;
	setp.gt.u32 	%p5, %r21, 2139095039;
	fma.rn.f32 	%f36, %f19, 0f7F800000, 0f7F800000;
	selp.f32 	%f37, %f36, %f35, %p5;
	setp.eq.f32 	%p6, %f19, 0f00000000;
	selp.f32 	%f38, 0fFF800000, %f37, %p6;
	cvt.f64.f32 	%fd2, %f38;
	mul.f64 	%fd3, %fd1, 0dBFE0000000000000;
	mul.f64 	%fd4, %fd3, %fd1;
	fma.rn.f64 	%fd5, %fd2, 0dBFE0000000000000, %fd4;
	div.rn.f64 	%fd6, %fd5, 0d408F400000000000;
	cvt.f64.f32 	%fd7, %f145;
	add.f64 	%fd8, %fd6, %fd7;
	cvt.rn.f32.f64 	%f39, %fd8;
	st.global.f32 	[%rd5], %f39;
	ld.global.f32 	%f40, [%rd23];
	ld.global.f32 	%f41, [%rd23+4];
	ld.global.f32 	%f42, [%rd46];
	fma.rn.f32 	%f43, %f41, %f42, %f40;
	ld.global.f32 	%f44, [%rd47];
	sub.f32 	%f45, %f44, %f43;
	ld.global.f32 	%f46, [%rd23+8];
	div.rn.f32 	%f47, %f45, %f46;
	cvt.f64.f32 	%fd9, %f47;
	mul.f32 	%f48, %f46, 0f40C90FDB;
	mul.f32 	%f49, %f46, %f48;
	setp.lt.f32 	%p7, %f49, 0f00800000;
	mul.f32 	%f50, %f49, 0f4B000000;
	selp.f32 	%f51, %f50, %f49, %p7;
	selp.f32 	%f52, 0fC1B80000, 0f00000000, %p7;
	mov.b32 	%r25, %f51;
	add.s32 	%r26, %r25, -1059760811;
	and.b32  	%r27, %r26, -8388608;
	sub.s32 	%r28, %r25, %r27;
	mov.b32 	%f53, %r28;
	cvt.rn.f32.s32 	%f54, %r27;
	fma.rn.f32 	%f55, %f54, 0f34000000, %f52;
	add.f32 	%f56, %f53, 0fBF800000;
	fma.rn.f32 	%f57, %f56, 0fBE055027, 0f3E1039F6;
	fma.rn.f32 	%f58, %f57, %f56, 0fBDF8CDCC;
	fma.rn.f32 	%f59, %f58, %f56, 0f3E0F2955;
	fma.rn.f32 	%f60, %f59, %f56, 0fBE2AD8B9;
	fma.rn.f32 	%f61, %f60, %f56, 0f3E4CED0B;
	fma.rn.f32 	%f62, %f61, %f56, 0fBE7FFF22;
	fma.rn.f32 	%f63, %f62, %f56, 0f3EAAAA78;
	fma.rn.f32 	%f64, %f63, %f56, 0fBF000000;
	mul.f32 	%f65, %f56, %f64;
	fma.rn.f32 	%f66, %f65, %f56, %f56;
	fma.rn.f32 	%f67, %f55, 0f3F317218, %f66;
	setp.gt.u32 	%p8, %r25, 2139095039;
	fma.rn.f32 	%f68, %f51, 0f7F800000, 0f7F800000;
	selp.f32 	%f69, %f68, %f67, %p8;
	setp.eq.f32 	%p9, %f51, 0f00000000;
	selp.f32 	%f70, 0fFF800000, %f69, %p9;
	cvt.f64.f32 	%fd10, %f70;
	mul.f64 	%fd11, %fd9, 0dBFE0000000000000;
	mul.f64 	%fd12, %fd11, %fd9;
	fma.rn.f64 	%fd13, %fd10, 0dBFE0000000000000, %fd12;
	div.rn.f64 	%fd14, %fd13, 0d408F400000000000;
	cvt.f64.f32 	%fd15, %f39;
	add.f64 	%fd16, %fd14, %fd15;
	cvt.rn.f32.f64 	%f145, %fd16;
	st.global.f32 	[%rd5], %f145;
	add.s32 	%r54, %r54, 2;
	add.s64 	%rd47, %rd47, 8;
	add.s64 	%rd46, %rd46, 8;
	setp.eq.s32 	%p10, %r54, 0;
	@%p10 bra 	$L__BB0_5;
	bra.uni 	$L__BB0_4;
$L__BB0_5:
	cvt.u64.u32 	%rd45, %r19;
$L__BB0_6:
	and.b32  	%r30, %r13, 1;
	setp.eq.b32 	%p11, %r30, 1;
	not.pred 	%p12, %p11;
	@%p12 bra 	$L__BB0_8;
	mul.lo.s32 	%r31, %r1, 3;
	mul.wide.s32 	%rd24, %r31, 4;
	add.s64 	%rd25, %rd3, %rd24;
	ld.global.f32 	%f71, [%rd25];
	ld.global.f32 	%f72, [%rd25+4];
	shl.b64 	%rd26, %rd45, 2;
	add.s64 	%rd27, %rd2, %rd26;
	ld.global.f32 	%f73, [%rd27];
	fma.rn.f32 	%f74, %f72, %f73, %f71;
	add.s64 	%rd28, %rd1, %rd26;
	ld.global.f32 	%f75, [%rd28];
	sub.f32 	%f76, %f75, %f74;
	ld.global.f32 	%f77, [%rd25+8];
	div.rn.f32 	%f78, %f76, %f77;
	cvt.f64.f32 	%fd17, %f78;
	mul.f32 	%f79, %f77, 0f40C90FDB;
	mul.f32 	%f80, %f77, %f79;
	setp.lt.f32 	%p13, %f80, 0f00800000;
	mul.f32 	%f81, %f80, 0f4B000000;
	selp.f32 	%f82, %f81, %f80, %p13;
	selp.f32 	%f83, 0fC1B80000, 0f00000000, %p13;
	mov.b32 	%r32, %f82;
	add.s32 	%r33, %r32, -1059760811;
	and.b32  	%r34, %r33, -8388608;
	sub.s32 	%r35, %r32, %r34;
	mov.b32 	%f84, %r35;
	cvt.rn.f32.s32 	%f85, %r34;
	fma.rn.f32 	%f86, %f85, 0f34000000, %f83;
	add.f32 	%f87, %f84, 0fBF800000;
	fma.rn.f32 	%f88, %f87, 0fBE055027, 0f3E1039F6;
	fma.rn.f32 	%f89, %f88, %f87, 0fBDF8CDCC;
	fma.rn.f32 	%f90, %f89, %f87, 0f3E0F2955;
	fma.rn.f32 	%f91, %f90, %f87, 0fBE2AD8B9;
	fma.rn.f32 	%f92, %f91, %f87, 0f3E4CED0B;
	fma.rn.f32 	%f93, %f92, %f87, 0fBE7FFF22;
	fma.rn.f32 	%f94, %f93, %f87, 0f3EAAAA78;
	fma.rn.f32 	%f95, %f94, %f87, 0fBF000000;
	mul.f32 	%f96, %f87, %f95;
	fma.rn.f32 	%f97, %f96, %f87, %f87;
	fma.rn.f32 	%f98, %f86, 0f3F317218, %f97;
	setp.gt.u32 	%p14, %r32, 2139095039;
	fma.rn.f32 	%f99, %f82, 0f7F800000, 0f7F800000;
	selp.f32 	%f100, %f99, %f98, %p14;
	setp.eq.f32 	%p15, %f82, 0f00000000;
	selp.f32 	%f101, 0fFF800000, %f100, %p15;
	cvt.f64.f32 	%fd18, %f101;
	mul.f64 	%fd19, %fd17, 0dBFE0000000000000;
	mul.f64 	%fd20, %fd19, %fd17;
	fma.rn.f64 	%fd21, %fd18, 0dBFE0000000000000, %fd20;
	div.rn.f64 	%fd22, %fd21, 0d408F400000000000;
	ld.global.f32 	%f102, [%rd5];
	cvt.f64.f32 	%fd23, %f102;
	add.f64 	%fd24, %fd22, %fd23;
	cvt.rn.f32.f64 	%f103, %fd24;
	st.global.f32 	[%rd5], %f103;
$L__BB0_8:
	setp.lt.s32 	%p16, %r14, 1;
	@%p16 bra 	$L__BB0_15;
	mul.lo.s32 	%r37, %r1, %r14;
	shl.b32 	%r3, %r37, 1;
	ld.global.f32 	%f146, [%rd5];
	setp.eq.s32 	%p17, %r14, 1;
	mov.b32 	%r57, 0;
	@%p17 bra 	$L__BB0_13;
	and.b32  	%r38, %r14, 2147483646;
	neg.s32 	%r56, %r38;
	mov.u32 	%r55, %r3;
$L__BB0_11:
	mul.wide.s32 	%rd29, %r55, 4;
	add.s64 	%rd30, %rd4, %rd29;
	ld.global.f32 	%f104, [%rd30+4];
	cvt.rzi.s32.f32 	%r39, %f104;
	mul.lo.s32 	%r40, %r39, 3;
	ld.global.f32 	%f105, [%rd30];
	cvt.rzi.s32.f32 	%r41, %f105;
	mul.lo.s32 	%r42, %r41, 3;
	mul.wide.s32 	%rd31, %r42, 4;
	add.s64 	%rd32, %rd3, %rd31;
	ld.global.f32 	%f106, [%rd32];
	mul.wide.s32 	%rd33, %r40, 4;
	add.s64 	%rd34, %rd3, %rd33;
	ld.global.f32 	%f107, [%rd34];
	sub.f32 	%f108, %f106, %f107;
	cvt.f64.f32 	%fd25, %f108;
	mul.f64 	%fd26, %fd25, 0d3FE0000000000000;
	mul.f64 	%fd27, %fd26, %fd25;
	mov.f64 	%fd28, 0dBFED67F1C0000000;
	sub.f64 	%fd29, %fd28, %fd27;
	cvt.f64.f32 	%fd30, %f146;
	add.f64 	%fd31, %fd29, %fd30;
	cvt.rn.f32.f64 	%f109, %fd31;
	st.global.f32 	[%rd5], %f109;
	ld.global.f32 	%f110, [%rd32+4];
	ld.global.f32 	%f111, [%rd34+4];
	sub.f32 	%f112, %f110, %f111;
	cvt.f64.f32 	%fd32, %f112;
	mul.f64 	%fd33, %fd32, 0d3FE0000000000000;
	mul.f64 	%fd34, %fd33, %fd32;
	sub.f64 	%fd35, %fd28, %fd34;
	cvt.f64.f32 	%fd36, %f109;
	add.f64 	%fd37, %fd35, %fd36;
	cvt.rn.f32.f64 	%f113, %fd37;
	st.global.f32 	[%rd5], %f113;
	ld.global.f32 	%f114, [%rd32+8];
	ld.global.f32 	%f115, [%rd34+8];
	sub.f32 	%f116, %f114, %f115;
	cvt.f64.f32 	%fd38, %f116;
	mul.f64 	%fd39, %fd38, 0d3FE0000000000000;
	mul.f64 	%fd40, %fd39, %fd38;
	sub.f64 	%fd41, %fd28, %fd40;
	cvt.f64.f32 	%fd42, %f113;
	add.f64 	%fd43, %fd41, %fd42;
	cvt.rn.f32.f64 	%f117, %fd43;
	st.global.f32 	[%rd5], %f117;
	ld.global.f32 	%f118, [%rd30+12];
	cvt.rzi.s32.f32 	%r43, %f118;
	mul.lo.s32 	%r44, %r43, 3;
	ld.global.f32 	%f119, [%rd30+8];
	cvt.rzi.s32.f32 	%r45, %f119;
	mul.lo.s32 	%r46, %r45, 3;
	mul.wide.s32 	%rd35, %r46, 4;
	add.s64 	%rd36, %rd3, %rd35;
	ld.global.f32 	%f120, [%rd36];
	mul.wide.s32 	%rd37, %r44, 4;
	add.s64 	%rd38, %rd3, %rd37;
	ld.global.f32 	%f121, [%rd38];
	sub.f32 	%f122, %f120, %f121;
	cvt.f64.f32 	%fd44, %f122;
	mul.f64 	%fd45, %fd44, 0d3FE0000000000000;
	mul.f64 	%fd46, %fd45, %fd44;
	sub.f64 	%fd47, %fd28, %fd46;
	cvt.f64.f32 	%fd48, %f117;
	add.f64 	%fd49, %fd47, %fd48;
	cvt.rn.f32.f64 	%f123, %fd49;
	st.global.f32 	[%rd5], %f123;
	ld.global.f32 	%f124, [%rd36+4];
	ld.global.f32 	%f125, [%rd38+4];
	sub.f32 	%f126, %f124, %f125;
	cvt.f64.f32 	%fd50, %f126;
	mul.f64 	%fd51, %fd50, 0d3FE0000000000000;
	mul.f64 	%fd52, %fd51, %fd50;
	sub.f64 	%fd53, %fd28, %fd52;
	cvt.f64.f32 	%fd54, %f123;
	add.f64 	%fd55, %fd53, %fd54;
	cvt.rn.f32.f64 	%f127, %fd55;
	st.global.f32 	[%rd5], %f127;
	ld.global.f32 	%f128, [%rd36+8];
	ld.global.f32 	%f129, [%rd38+8];
	sub.f32 	%f130, %f128, %f129;
	cvt.f64.f32 	%fd56, %f130;
	mul.f64 	%fd57, %fd56, 0d3FE0000000000000;
	mul.f64 	%fd58, %fd57, %fd56;
	sub.f64 	%fd59, %fd28, %fd58;
	cvt.f64.f32 	%fd60, %f127;
	add.f64 	%fd61, %fd59, %fd60;
	cvt.rn.f32.f64 	%f146, %fd61;
	st.global.f32 	[%rd5], %f146;
	add.s32 	%r56, %r56, 2;
	add.s32 	%r55, %r55, 4;
	setp.ne.s32 	%p18, %r56, 0;
	@%p18 bra 	$L__BB0_11;
	shl.b32 	%r47, %r14, 1;
	and.b32  	%r57, %r47, -4;
$L__BB0_13:
	and.b32  	%r48, %r14, 1;
	setp.eq.b32 	%p19, %r48, 1;
	not.pred 	%p20, %p19;
	@%p20 bra 	$L__BB0_15;
	add.s32 	%r49, %r57, %r3;
	mul.wide.s32 	%rd39, %r49, 4;
	add.s64 	%rd40, %rd4, %rd39;
	ld.global.f32 	%f131, [%rd40+4];
	cvt.rzi.s32.f32 	%r50, %f131;
	mul.lo.s32 	%r51, %r50, 3;
	ld.global.f32 	%f132, [%rd40];
	cvt.rzi.s32.f32 	%r52, %f132;
	mul.lo.s32 	%r53, %r52, 3;
	mul.wide.s32 	%rd41, %r53, 4;
	add.s64 	%rd42, %rd3, %rd41;
	ld.global.f32 	%f133, [%rd42];
	mul.wide.s32 	%rd43, %r51, 4;
	add.s64 	%rd44, %rd3, %rd43;
	ld.global.f32 	%f134, [%rd44];
	sub.f32 	%f135, %f133, %f134;
	cvt.f64.f32 	%fd62, %f135;
	mul.f64 	%fd63, %fd62, 0d3FE0000000000000;
	mul.f64 	%fd64, %fd63, %fd62;
	mov.f64 	%fd65, 0dBFED67F1C0000000;
	sub.f64 	%fd66, %fd65, %fd64;
	cvt.f64.f32 	%fd67, %f146;
	add.f64 	%fd68, %fd66, %fd67;
	cvt.rn.f32.f64 	%f136, %fd68;
	st.global.f32 	[%rd5], %f136;
	ld.global.f32 	%f137, [%rd42+4];
	ld.global.f32 	%f138, [%rd44+4];
	sub.f32 	%f139, %f137, %f138;
	cvt.f64.f32 	%fd69, %f139;
	mul.f64 	%fd70, %fd69, 0d3FE0000000000000;
	mul.f64 	%fd71, %fd70, %fd69;
	sub.f64 	%fd72, %fd65, %fd71;
	cvt.f64.f32 	%fd73, %f136;
	add.f64 	%fd74, %fd72, %fd73;
	cvt.rn.f32.f64 	%f140, %fd74;
	st.global.f32 	[%rd5], %f140;
	ld.global.f32 	%f141, [%rd42+8];
	ld.global.f32 	%f142, [%rd44+8];
	sub.f32 	%f143, %f141, %f142;
	cvt.f64.f32 	%fd75, %f143;
	mul.f64 	%fd76, %fd75, 0d3FE0000000000000;
	mul.f64 	%fd77, %fd76, %fd75;
	sub.f64 	%fd78, %fd65, %fd77;
	cvt.f64.f32 	%fd79, %f140;
	add.f64 	%fd80, %fd78, %fd79;
	cvt.rn.f32.f64 	%f144, %fd80;
	st.global.f32 	[%rd5], %f144;
$L__BB0_15:
	ret;

}


// ===== COMPILED SASS (sm_100) =====

	.target	sm_100

	.elftype	@"ET_EXEC"


//--------------------- .note.nv.tkinfo           --------------------------
	.section	.note.nv.tkinfo,"",@"SHT_NOTE"
	.sectionflags	@"SHF_NOTE_NV_TKINFO"
	.tkinfo
        /*0018*/ 	.word	0x00000002
        /*0030*/ 	.string	""
        /*0030*/ 	.string	"ptxas"
        /*0030*/ 	.string	"Cuda compilation tools, release 13.0, V13.0.88"
        /*0030*/ 	.string	"Build cuda_13.0.r13.0/compiler.36424714_0"
        /*0030*/ 	.string	"-arch sm_100 -m 64 "



//--------------------- .note.nv.cuinfo           --------------------------
	.section	.note.nv.cuinfo,"",@"SHT_NOTE"
	.sectionflags	@"SHF_NOTE_NV_CUINFO"
        /*0018*/ 	.short	0x0002
        /*001a*/ 	.short	0x0064
        /*001c*/ 	.short	0x0082
	.zero		2


//--------------------- .nv.info                  --------------------------
	.section	.nv.info,"",@"SHT_CUDA_INFO"
	.align	4


	//----- nvinfo : EIATTR_REGCOUNT
	.align		4
        /*0000*/ 	.byte	0x04, 0x2f
        /*0002*/ 	.short	(.L_1 - .L_0)
	.align		4
.L_0:
        /*0004*/ 	.word	index@(_Z21log_likelihood_kernelPfS_S_S_S_iiii)
        /*0008*/ 	.word	0x00000026


	//----- nvinfo : EIATTR_FRAME_SIZE
	.align		4
.L_1:
        /*000c*/ 	.byte	0x04, 0x11
        /*000e*/ 	.short	(.L_3 - .L_2)
	.align		4
.L_2:
        /*0010*/ 	.word	index@($__internal_1_$__cuda_sm3x_div_rn_noftz_f32_slowpath)
        /*0014*/ 	.word	0x00000000


	//----- nvinfo : EIATTR_FRAME_SIZE
	.align		4
.L_3:
        /*0018*/ 	.byte	0x04, 0x11
        /*001a*/ 	.short	(.L_5 - .L_4)
	.align		4
.L_4:
        /*001c*/ 	.word	index@($__internal_0_$__cuda_sm20_div_rn_f64_full)
        /*0020*/ 	.word	0x00000000


	//----- nvinfo : EIATTR_FRAME_SIZE
	.align		4
.L_5:
        /*0024*/ 	.byte	0x04, 0x11
        /*0026*/ 	.short	(.L_7 - .L_6)
	.align		4
.L_6:
        /*0028*/ 	.word	index@(_Z21log_likelihood_kernelPfS_S_S_S_iiii)
        /*002c*/ 	.word	0x00000000


	//----- nvinfo : EIATTR_MIN_STACK_SIZE
	.align		4
.L_7:
        /*0030*/ 	.byte	0x04, 0x12
        /*0032*/ 	.short	(.L_9 - .L_8)
	.align		4
.L_8:
        /*0034*/ 	.word	index@(_Z21log_likelihood_kernelPfS_S_S_S_iiii)
        /*0038*/ 	.word	0x00000000
.L_9:


//--------------------- .nv.compat                --------------------------
	.section	.nv.compat,"",@"SHT_CUDA_COMPAT_INFO"
	.align	4
        /*0000*/ 	.byte	0x02, 0x09, 0x00, 0x00, 0x02, 0x02, 0x01, 0x00, 0x02, 0x05, 0x05, 0x00, 0x03, 0x07, 0x01, 0x01
        /*0010*/ 	.byte	0x02, 0x03, 0x00, 0x00, 0x02, 0x06, 0x01, 0x00, 0x04, 0x0b, 0x08, 0x00, 0x01, 0x00, 0x00, 0x00
        /*0020*/ 	.byte	0x00, 0x00, 0x00, 0x00


//--------------------- .nv.info._Z21log_likelihood_kernelPfS_S_S_S_iiii --------------------------
	.section	.nv.info._Z21log_likelihood_kernelPfS_S_S_S_iiii,"",@"SHT_CUDA_INFO"
	.sectionflags	@""
	.align	4


	//----- nvinfo : EIATTR_CUDA_API_VERSION
	.align		4
        /*0000*/ 	.byte	0x04, 0x37
        /*0002*/ 	.short	(.L_11 - .L_10)
.L_10:
        /*0004*/ 	.word	0x00000082


	//----- nvinfo : EIATTR_KPARAM_INFO
	.align		4
.L_11:
        /*0008*/ 	.byte	0x04, 0x17
        /*000a*/ 	.short	(.L_13 - .L_12)
.L_12:
        /*000c*/ 	.word	0x00000000
        /*0010*/ 	.short	0x0008
        /*0012*/ 	.short	0x0034
        /*0014*/ 	.byte	0x00, 0xf0, 0x11, 0x00


	//----- nvinfo : EIATTR_KPARAM_INFO
	.align		4
.L_13:
        /*0018*/ 	.byte	0x04, 0x17
        /*001a*/ 	.short	(.L_15 - .L_14)
.L_14:
        /*001c*/ 	.word	0x00000000
        /*0020*/ 	.short	0x0007
        /*0022*/ 	.short	0x0030
        /*0024*/ 	.byte	0x00, 0xf0, 0x11, 0x00


	//----- nvinfo : EIATTR_KPARAM_INFO
	.align		4
.L_15:
        /*0028*/ 	.byte	0x04, 0x17
        /*002a*/ 	.short	(.L_17 - .L_16)
.L_16:
        /*002c*/ 	.word	0x00000000
        /*0030*/ 	.short	0x0006
        /*0032*/ 	.short	0x002c
        /*0034*/ 	.byte	0x00, 0xf0, 0x11, 0x00


	//----- nvinfo : EIATTR_KPARAM_INFO
	.align		4
.L_17:
        /*0038*/ 	.byte	0x04, 0x17
        /*003a*/ 	.short	(.L_19 - .L_18)
.L_18:
        /*003c*/ 	.word	0x00000000
        /*0040*/ 	.short	0x0005
        /*0042*/ 	.short	0x0028
        /*0044*/ 	.byte	0x00, 0xf0, 0x11, 0x00


	//----- nvinfo : EIATTR_KPARAM_INFO
	.align		4
.L_19:
        /*0048*/ 	.byte	0x04, 0x17
        /*004a*/ 	.short	(.L_21 - .L_20)
.L_20:
        /*004c*/ 	.word	0x00000000
        /*0050*/ 	.short	0x0004
        /*0052*/ 	.short	0x0020
        /*0054*/ 	.byte	0x00, 0xf5, 0x21, 0x00


	//----- nvinfo : EIATTR_KPARAM_INFO
	.align		4
.L_21:
        /*0058*/ 	.byte	0x04, 0x17
        /*005a*/ 	.short	(.L_23 - .L_22)
.L_22:
        /*005c*/ 	.word	0x00000000
        /*0060*/ 	.short	0x0003
        /*0062*/ 	.short	0x0018
        /*0064*/ 	.byte	0x00, 0xf5, 0x21, 0x00


	//----- nvinfo : EIATTR_KPARAM_INFO
	.align		4
.L_23:
        /*0068*/ 	.byte	0x04, 0x17
        /*006a*/ 	.short	(.L_25 - .L_24)
.L_24:
        /*006c*/ 	.word	0x00000000
        /*0070*/ 	.short	0x0002
        /*0072*/ 	.short	0x0010
        /*0074*/ 	.byte	0x00, 0xf5, 0x21, 0x00


	//----- nvinfo : EIATTR_KPARAM_INFO
	.align		4
.L_25:
        /*0078*/ 	.byte	0x04, 0x17
        /*007a*/ 	.short	(.L_27 - .L_26)
.L_26:
        /*007c*/ 	.word	0x00000000
        /*0080*/ 	.short	0x0001
        /*0082*/ 	.short	0x0008
        /*0084*/ 	.byte	0x00, 0xf5, 0x21, 0x00


	//----- nvinfo : EIATTR_KPARAM_INFO
	.align		4
.L_27:
        /*0088*/ 	.byte	0x04, 0x17
        /*008a*/ 	.short	(.L_29 - .L_28)
.L_28:
        /*008c*/ 	.word	0x00000000
        /*0090*/ 	.short	0x0000
        /*0092*/ 	.short	0x0000
        /*0094*/ 	.byte	0x00, 0xf5, 0x21, 0x00


	//----- nvinfo : EIATTR_SPARSE_MMA_MASK
	.align		4
.L_29:
        /*0098*/ 	.byte	0x03, 0x50
        /*009a*/ 	.short	0x0000


	//----- nvinfo : EIATTR_MAXREG_COUNT
	.align		4
        /*009c*/ 	.byte	0x03, 0x1b
        /*009e*/ 	.short	0x00ff


	//----- nvinfo : EIATTR_MERCURY_ISA_VERSION
	.align		4
        /*00a0*/ 	.byte	0x03, 0x5f
        /*00a2*/ 	.short	0x0101


	//----- nvinfo : EIATTR_VRC_CTA_INIT_COUNT
	.align		4
        /*00a4*/ 	.byte	0x02, 0x4a
	.zero		1
	.zero		1


	//----- nvinfo : EIATTR_EXIT_INSTR_OFFSETS
	.align		4
        /*00a8*/ 	.byte	0x04, 0x1c
        /*00aa*/ 	.short	(.L_31 - .L_30)


	//   ....[0]....
.L_30:
        /*00ac*/ 	.word	0x00000070


	//   ....[1]....
        /*00b0*/ 	.word	0x00001310


	//   ....[2]....
        /*00b4*/ 	.word	0x00001940


	//   ....[3]....
        /*00b8*/ 	.word	0x00001c10


	//----- nvinfo : EIATTR_CRS_STACK_SIZE
	.align		4
.L_31:
        /*00bc*/ 	.byte	0x04, 0x1e
        /*00be*/ 	.short	(.L_33 - .L_32)
.L_32:
        /*00c0*/ 	.word	0x00000000


	//----- nvinfo : EIATTR_CBANK_PARAM_SIZE
	.align		4
.L_33:
        /*00c4*/ 	.byte	0x03, 0x19
        /*00c6*/ 	.short	0x0038


	//----- nvinfo : EIATTR_PARAM_CBANK
	.align		4
        /*00c8*/ 	.byte	0x04, 0x0a
        /*00ca*/ 	.short	(.L_35 - .L_34)
	.align		4
.L_34:
        /*00cc*/ 	.word	index@(.nv.constant0._Z21log_likelihood_kernelPfS_S_S_S_iiii)
        /*00d0*/ 	.short	0x0380
        /*00d2*/ 	.short	0x0038


	//----- nvinfo : EIATTR_SW_WAR
	.align		4
.L_35:
        /*00d4*/ 	.byte	0x04, 0x36
        /*00d6*/ 	.short	(.L_37 - .L_36)
.L_36:
        /*00d8*/ 	.word	0x00000008
.L_37:


//--------------------- .nv.callgraph             --------------------------
	.section	.nv.callgraph,"",@"SHT_CUDA_CALLGRAPH"
	.align	4
	.sectionentsize	8
	.align		4
        /*0000*/ 	.word	0x00000000
	.align		4
        /*0004*/ 	.word	0xffffffff
	.align		4
        /*0008*/ 	.word	0x00000000
	.align		4
        /*000c*/ 	.word	0xfffffffe
	.align		4
        /*0010*/ 	.word	0x00000000
	.align		4
        /*0014*/ 	.word	0xfffffffd
	.align		4
        /*0018*/ 	.word	0x00000000
	.align		4
        /*001c*/ 	.word	0xfffffffc


//--------------------- .text._Z21log_likelihood_kernelPfS_S_S_S_iiii --------------------------
	.section	.text._Z21log_likelihood_kernelPfS_S_S_S_iiii,"ax",@progbits
	.align	128
        .global         _Z21log_likelihood_kernelPfS_S_S_S_iiii
        .type           _Z21log_likelihood_kernelPfS_S_S_S_iiii,@function
        .size           _Z21log_likelihood_kernelPfS_S_S_S_iiii,(.L_x_35 - _Z21log_likelihood_kernelPfS_S_S_S_iiii)
        .other          _Z21log_likelihood_kernelPfS_S_S_S_iiii,@"STO_CUDA_ENTRY STV_DEFAULT"
_Z21log_likelihood_kernelPfS_S_S_S_iiii:
.text._Z21log_likelihood_kernelPfS_S_S_S_iiii:
[----:B------:R-:W-:Y:S01]  /*0000*/  LDC R1, c[0x0][0x37c] ;  /* 0x0000df00ff017b82 */ /* 0x000fe20000000800 */
[----:B------:R-:W0:Y:S07]  /*0010*/  S2R R3, SR_TID.X ;  /* 0x0000000000037919 */ /* 0x000e2e0000002100 */
[----:B------:R-:W0:Y:S01]  /*0020*/  S2UR UR4, SR_CTAID.X ;  /* 0x00000000000479c3 */ /* 0x000e220000002500 */
[----:B------:R-:W1:Y:S07]  /*0030*/  LDCU UR5, c[0x0][0x3a8] ;  /* 0x00007500ff0577ac */ /* 0x000e6e0008000800 */
[----:B------:R-:W0:Y:S02]  /*0040*/  LDC R2, c[0x0][0x360] ;  /* 0x0000d800ff027b82 */ /* 0x000e240000000800 */
[----:B0-----:R-:W-:-:S05]  /*0050*/  IMAD R2, R2, UR4, R3 ;  /* 0x0000000402027c24 */ /* 0x001fca000f8e0203 */
[----:B-1----:R-:W-:-:S13]  /*0060*/  ISETP.GE.AND P0, PT, R2, UR5, PT ;  /* 0x0000000502007c0c */ /* 0x002fda000bf06270 */
[----:B------:R-:W-:Y:S05]  /*0070*/  @P0 EXIT ;  /* 0x000000000000094d */ /* 0x000fea0003800000 */
[----:B------:R-:W0:Y:S01]  /*0080*/  LDCU UR7, c[0x0][0x3b0] ;  /* 0x00007600ff0777ac */ /* 0x000e220008000800 */
[----:B------:R-:W1:Y:S01]  /*0090*/  LDC.64 R8, c[0x0][0x390] ;  /* 0x0000e400ff087b82 */ /* 0x000e620000000a00 */
[----:B------:R-:W2:Y:S01]  /*00a0*/  LDCU.64 UR16, c[0x0][0x358] ;  /* 0x00006b00ff1077ac */ /* 0x000ea20008000a00 */
[----:B0-----:R-:W-:Y:S01]  /*00b0*/  UISETP.GE.AND UP0, UPT, UR7, 0x1, UPT ;  /* 0x000000010700788c */ /* 0x001fe2000bf06270 */
[----:B-1----:R-:W-:-:S08]  /*00c0*/  IMAD.WIDE R8, R2, 0x4, R8 ;  /* 0x0000000402087825 */ /* 0x002fd000078e0208 */
[----:B--2---:R-:W-:Y:S05]  /*00d0*/  BRA.U !UP0, `(.L_x_0) ;  /* 0x0000001108847547 */ /* 0x004fea000b800000 */
[----:B------:R-:W-:Y:S01]  /*00e0*/  UISETP.NE.AND UP0, UPT, UR7, 0x1, UPT ;  /* 0x000000010700788c */ /* 0x000fe2000bf05270 */
[----:B------:R-:W-:Y:S01]  /*00f0*/  IMAD.MOV.U32 R3, RZ, RZ, 0x408f4000 ;  /* 0x408f4000ff037424 */ /* 0x000fe200078e00ff */
[----:B------:R-:W-:Y:S01]  /*0100*/  UMOV UR4, URZ ;  /* 0x000000ff00047c82 */ /* 0x000fe20008000000 */
[----:B------:R-:W-:Y:S01]  /*0110*/  UMOV UR5, URZ ;  /* 0x000000ff00057c82 */ /* 0x000fe20008000000 */
[----:B------:R-:W-:-:S05]  /*0120*/  UMOV UR6, URZ ;  /* 0x000000ff00067c82 */ /* 0x000fca0008000000 */
[----:B------:R-:W-:Y:S05]  /*0130*/  BRA.U !UP0, `(.L_x_1) ;  /* 0x0000000908dc7547 */ /* 0x000fea000b800000 */
[----:B------:R0:W5:Y:S01]  /*0140*/  LDG.E R7, desc[UR16][R8.64] ;  /* 0x0000001008077981 */ /* 0x000162000c1e1900 */
[----:B------:R-:W1:Y:S01]  /*0150*/  LDCU.128 UR12, c[0x0][0x380] ;  /* 0x00007000ff0c77ac */ /* 0x000e620008000c00 */
[----:B------:R-:W2:Y:S01]  /*0160*/  LDC.64 R10, c[0x0][0x398] ;  /* 0x0000e600ff0a7b82 */ /* 0x000ea20000000a00 */
[----:B------:R-:W-:Y:S01]  /*0170*/  IMAD R0, R2, 0x3, RZ ;  /* 0x0000000302007824 */ /* 0x000fe200078e02ff */
[----:B------:R-:W-:-:S04]  /*0180*/  ULOP3.LUT UR4, UR7, 0x7ffffffe, URZ, 0xc0, !UPT ;  /* 0x7ffffffe07047892 */ /* 0x000fc8000f8ec0ff */
[----:B------:R-:W-:Y:S02]  /*0190*/  UIADD3 UR10, UPT, UPT, -UR4, URZ, URZ ;  /* 0x000000ff040a7290 */ /* 0x000fe4000fffe1ff */
[----:B-1----:R-:W-:Y:S02]  /*01a0*/  UIADD3 UR8, UP0, UPT, UR14, 0x4, URZ ;  /* 0x000000040e087890 */ /* 0x002fe4000ff1e0ff */
[----:B------:R-:W-:Y:S02]  /*01b0*/  UIADD3 UR5, UP1, UPT, UR12, 0x4, URZ ;  /* 0x000000040c057890 */ /* 0x000fe4000ff3e0ff */
[----:B------:R-:W-:Y:S02]  /*01c0*/  UIADD3.X UR9, UPT, UPT, URZ, UR15, URZ, UP0, !UPT ;  /* 0x0000000fff097290 */ /* 0x000fe400087fe4ff */
[----:B------:R-:W-:Y:S01]  /*01d0*/  UIADD3.X UR7, UPT, UPT, URZ, UR13, URZ, UP1, !UPT ;  /* 0x0000000dff077290 */ /* 0x000fe20008ffe4ff */
[----:B------:R-:W-:Y:S01]  /*01e0*/  IMAD.U32 R16, RZ, RZ, UR8 ;  /* 0x00000008ff107e24 */ /* 0x000fe2000f8e00ff */
[----:B------:R-:W-:-:S02]  /*01f0*/  MOV R14, UR5 ;  /* 0x00000005000e7c02 */ /* 0x000fc40008000f00 */
[----:B------:R-:W-:Y:S02]  /*0200*/  IMAD.U32 R17, RZ, RZ, UR9 ;  /* 0x00000009ff117e24 */ /* 0x000fe4000f8e00ff */
[----:B0-----:R-:W-:-:S07]  /*0210*/  IMAD.U32 R15, RZ, RZ, UR7 ;  /* 0x00000007ff0f7e24 */ /* 0x001fce000f8e00ff */
.L_x_10:
[----:B--2---:R-:W-:Y:S01]  /*0220*/  IMAD.WIDE R12, R0, 0x4, R10 ;  /* 0x00000004000c7825 */ /* 0x004fe200078e020a */
[----:B------:R-:W2:Y:S04]  /*0230*/  LDG.E R6, desc[UR16][R14.64+-0x4] ;  /* 0xfffffc100e067981 */ /* 0x000ea8000c1e1900 */
[----:B------:R-:W3:Y:S04]  /*0240*/  LDG.E R5, desc[UR16][R12.64+0x8] ;  /* 0x000008100c057981 */ /* 0x000ee8000c1e1900 */
[----:B------:R-:W2:Y:S04]  /*0250*/  LDG.E R4, desc[UR16][R12.64] ;  /* 0x000000100c047981 */ /* 0x000ea8000c1e1900 */
[----:B------:R-:W2:Y:S04]  /*0260*/  LDG.E R19, desc[UR16][R12.64+0x4] ;  /* 0x000004100c137981 */ /* 0x000ea8000c1e1900 */
[----:B------:R-:W4:Y:S01]  /*0270*/  LDG.E R21, desc[UR16][R16.64+-0x4] ;  /* 0xfffffc1010157981 */ /* 0x000f22000c1e1900 */
[----:B------:R-:W-:Y:S01]  /*0280*/  BSSY.RECONVERGENT B0, `(.L_x_2) ;  /* 0x000000e000007945 */ /* 0x000fe20003800200 */
[----:B0--3--:R-:W0:Y:S01]  /*0290*/  MUFU.RCP R18, R5 ;  /* 0x0000000500127308 */ /* 0x009e220000001000 */
[----:B--2---:R-:W-:-:S04]  /*02a0*/  FFMA R4, R19, R6, R4 ;  /* 0x0000000613047223 */ /* 0x004fc80000000004 */
[----:B----4-:R-:W-:-:S04]  /*02b0*/  FADD R4, -R4, R21 ;  /* 0x0000001504047221 */ /* 0x010fc80000000100 */
[----:B------:R-:W1:Y:S01]  /*02c0*/  FCHK P0, R4, R5 ;  /* 0x0000000504007302 */ /* 0x000e620000000000 */
[----:B0-----:R-:W-:-:S04]  /*02d0*/  FFMA R19, -R5, R18, 1 ;  /* 0x3f80000005137423 */ /* 0x001fc80000000112 */
[----:B------:R-:W-:-:S04]  /*02e0*/  FFMA R19, R18, R19, R18 ;  /* 0x0000001312137223 */ /* 0x000fc80000000012 */
[----:B------:R-:W-:-:S04]  /*02f0*/  FFMA R18, R4, R19, RZ ;  /* 0x0000001304127223 */ /* 0x000fc800000000ff */
[----:B------:R-:W-:-:S04]  /*0300*/  FFMA R6, -R5, R18, R4 ;  /* 0x0000001205067223 */ /* 0x000fc80000000104 */
[----:B------:R-:W-:Y:S01]  /*0310*/  FFMA R18, R19, R6, R18 ;  /* 0x0000000613127223 */ /* 0x000fe20000000012 */
[----:B-1----:R-:W-:Y:S06]  /*0320*/  @!P0 BRA `(.L_x_3) ;  /* 0x00000000000c8947 */ /* 0x002fec0003800000 */
[----:B------:R-:W-:-:S07]  /*0330*/  MOV R6, 0x350 ;  /* 0x0000035000067802 */ /* 0x000fce0000000f00 */
[----:B-----5:R-:W-:Y:S05]  /*0340*/  CALL.REL.NOINC `($__internal_1_$__cuda_sm3x_div_rn_noftz_f32_slowpath) ;  /* 0x0000001c00a47944 */ /* 0x020fea0003c00000 */
[----:B------:R-:W-:-:S07]  /*0350*/  MOV R18, R4 ;  /* 0x0000000400127202 */ /* 0x000fce0000000f00 */
.L_x_3:
[----:B------:R-:W-:Y:S05]  /*0360*/  BSYNC.RECONVERGENT B0 ;  /* 0x0000000000007941 */ /* 0x000fea0003800200 */
.L_x_2:
[C---:B------:R-:W-:Y:S01]  /*0370*/  FMUL R6, R5.reuse, 6.2831854820251464844 ;  /* 0x40c90fdb05067820 */ /* 0x040fe20000400000 */
[----:B------:R-:W-:Y:S01]  /*0380*/  HFMA2 R20, -RZ, RZ, 1.5048828125, 33.21875 ;  /* 0x3e055027ff147431 */ /* 0x000fe200000001ff */
[----:B------:R-:W0:Y:S01]  /*0390*/  MUFU.RCP64H R21, 1000 ;  /* 0x408f400000157908 */ /* 0x000e220000001800 */
[----:B------:R-:W-:Y:S02]  /*03a0*/  IMAD.MOV.U32 R27, RZ, RZ, 0x7f800000 ;  /* 0x7f800000ff1b7424 */ /* 0x000fe400078e00ff */
[----:B------:R-:W-:Y:S01]  /*03b0*/  FMUL R6, R5, R6 ;  /* 0x0000000605067220 */ /* 0x000fe20000400000 */
[----:B------:R-:W-:Y:S04]  /*03c0*/  BSSY.RECONVERGENT B0, `(.L_x_4) ;  /* 0x0000031000007945 */ /* 0x000fe80003800200 */
[----:B------:R-:W-:-:S04]  /*03d0*/  FSETP.GEU.AND P0, PT, R6, 1.175494350822287508e-38, PT ;  /* 0x008000000600780b */ /* 0x000fc80003f0e000 */
[----:B------:R-:W-:-:S09]  /*03e0*/  FSEL R19, RZ, -23, P0 ;  /* 0xc1b80000ff137808 */ /* 0x000fd20000000000 */
[----:B------:R-:W-:-:S04]  /*03f0*/  @!P0 FMUL R6, R6, 8388608 ;  /* 0x4b00000006068820 */ /* 0x000fc80000400000 */
[C---:B------:R-:W-:Y:S01]  /*0400*/  VIADD R4, R6.reuse, 0xc0d55555 ;  /* 0xc0d5555506047836 */ /* 0x040fe20000000000 */
[----:B------:R-:W-:-:S04]  /*0410*/  ISETP.GT.U32.AND P0, PT, R6, 0x7f7fffff, PT ;  /* 0x7f7fffff0600780c */ /* 0x000fc80003f04070 */
[----:B------:R-:W-:-:S05]  /*0420*/  LOP3.LUT R5, R4, 0xff800000, RZ, 0xc0, !PT ;  /* 0xff80000004057812 */ /* 0x000fca00078ec0ff */
[----:B------:R-:W-:-:S04]  /*0430*/  IMAD.IADD R4, R6, 0x1, -R5 ;  /* 0x0000000106047824 */ /* 0x000fc800078e0a05 */
[----:B------:R-:W-:-:S04]  /*0440*/  FADD R25, R4, -1 ;  /* 0xbf80000004197421 */ /* 0x000fc80000000000 */
[C---:B------:R-:W-:Y:S01]  /*0450*/  FFMA R4, R25.reuse, -R20, 0.14084610342979431152 ;  /* 0x3e1039f619047423 */ /* 0x040fe20000000814 */
[----:B------:R-:W-:Y:S01]  /*0460*/  I2FP.F32.S32 R20, R5 ;  /* 0x0000000500147245 */ /* 0x000fe20000201400 */
[----:B------:R-:W-:Y:S02]  /*0470*/  IMAD.MOV.U32 R5, RZ, RZ, 0x408f4000 ;  /* 0x408f4000ff057424 */ /* 0x000fe400078e00ff */
[C---:B------:R-:W-:Y:S02]  /*0480*/  FFMA R4, R25.reuse, R4, -0.12148627638816833496 ;  /* 0xbdf8cdcc19047423 */ /* 0x040fe40000000004 */
[----:B------:R-:W-:Y:S01]  /*0490*/  FFMA R24, R20, 1.1920928955078125e-07, R19 ;  /* 0x3400000014187823 */ /* 0x000fe20000000013 */
[----:B------:R-:W-:Y:S01]  /*04a0*/  MOV R20, 0x1 ;  /* 0x0000000100147802 */ /* 0x000fe20000000f00 */
[C---:B------:R-:W-:Y:S01]  /*04b0*/  FFMA R4, R25.reuse, R4, 0.13980610668659210205 ;  /* 0x3e0f295519047423 */ /* 0x040fe20000000004 */
[----:B------:R-:W1:Y:S03]  /*04c0*/  F2F.F64.F32 R18, R18 ;  /* 0x0000001200127310 */ /* 0x000e660000201800 */
[----:B------:R-:W-:-:S04]  /*04d0*/  FFMA R4, R25, R4, -0.16684235632419586182 ;  /* 0xbe2ad8b919047423 */ /* 0x000fc80000000004 */
[----:B------:R-:W-:-:S04]  /*04e0*/  FFMA R4, R25, R4, 0.20012299716472625732 ;  /* 0x3e4ced0b19047423 */ /* 0x000fc80000000004 */
[----:B------:R-:W-:-:S04]  /*04f0*/  FFMA R4, R25, R4, -0.24999669194221496582 ;  /* 0xbe7fff2219047423 */ /* 0x000fc80000000004 */
[----:B------:R-:W-:-:S04]  /*0500*/  FFMA R4, R25, R4, 0.33333182334899902344 ;  /* 0x3eaaaa7819047423 */ /* 0x000fc80000000004 */
[----:B------:R-:W-:Y:S01]  /*0510*/  FFMA R22, R25, R4, -0.5 ;  /* 0xbf00000019167423 */ /* 0x000fe20000000004 */
[----:B------:R-:W-:-:S03]  /*0520*/  IMAD.MOV.U32 R4, RZ, RZ, 0x0 ;  /* 0x00000000ff047424 */ /* 0x000fc600078e00ff */
[----:B------:R-:W-:-:S03]  /*0530*/  FMUL R26, R25, R22 ;  /* 0x00000016191a7220 */ /* 0x000fc60000400000 */
[----:B0-----:R-:W-:Y:S01]  /*0540*/  DFMA R22, R20, -R4, 1 ;  /* 0x3ff000001416742b */ /* 0x001fe20000000804 */
[----:B------:R-:W-:-:S04]  /*0550*/  FFMA R25, R25, R26, R25 ;  /* 0x0000001a19197223 */ /* 0x000fc80000000019 */
[----:B------:R-:W-:Y:S01]  /*0560*/  FFMA R24, R24, 0.69314718246459960938, R25 ;  /* 0x3f31721818187823 */ /* 0x000fe20000000019 */
[C---:B------:R-:W-:Y:S01]  /*0570*/  @P0 FFMA R24, R6.reuse, R27, +INF ;  /* 0x7f80000006180423 */ /* 0x040fe2000000001b */
[----:B------:R-:W-:Y:S01]  /*0580*/  FSETP.NEU.AND P0, PT, R6, RZ, PT ;  /* 0x000000ff0600720b */ /* 0x000fe20003f0d000 */
[----:B------:R-:W-:-:S03]  /*0590*/  DFMA R22, R22, R22, R22 ;  /* 0x000000161616722b */ /* 0x000fc60000000016 */
[----:B------:R-:W-:-:S05]  /*05a0*/  FSEL R6, R24, -INF , P0 ;  /* 0xff80000018067808 */ /* 0x000fca0000000000 */
[----:B------:R-:W-:Y:S02]  /*05b0*/  DFMA R24, R20, R22, R20 ;  /* 0x000000161418722b */ /* 0x000fe40000000014 */
[----:B-1----:R-:W-:Y:S01]  /*05c0*/  DMUL R22, R18, -0.5 ;  /* 0xbfe0000012167828 */ /* 0x002fe20000000000 */
[----:B------:R-:W0:Y:S05]  /*05d0*/  F2F.F64.F32 R20, R6 ;  /* 0x0000000600147310 */ /* 0x000e2a0000201800 */
[----:B------:R-:W-:Y:S02]  /*05e0*/  DFMA R4, R24, -R4, 1 ;  /* 0x3ff000001804742b */ /* 0x000fe40000000804 */
[----:B------:R-:W-:-:S06]  /*05f0*/  DMUL R22, R18, R22 ;  /* 0x0000001612167228 */ /* 0x000fcc0000000000 */
[----:B------:R-:W-:Y:S02]  /*0600*/  DFMA R4, R24, R4, R24 ;  /* 0x000000041804722b */ /* 0x000fe40000000018 */
[----:B0-----:R-:W-:-:S08]  /*0610*/  DFMA R22, R20, -0.5, R22 ;  /* 0xbfe000001416782b */ /* 0x001fd00000000016 */
[----:B------:R-:W-:Y:S02]  /*0620*/  DMUL R18, R22, R4 ;  /* 0x0000000416127228 */ /* 0x000fe40000000000 */
[----:B------:R-:W-:-:S06]  /*0630*/  FSETP.GEU.AND P1, PT, |R23|, 6.5827683646048100446e-37, PT ;  /* 0x036000001700780b */ /* 0x000fcc0003f2e200 */
[----:B------:R-:W-:-:S08]  /*0640*/  DFMA R20, R18, -1000, R22 ;  /* 0xc08f40001214782b */ /* 0x000fd00000000016 */
[----:B------:R-:W-:-:S10]  /*0650*/  DFMA R4, R4, R20, R18 ;  /* 0x000000140404722b */ /* 0x000fd40000000012 */
[----:B------:R-:W-:-:S05]  /*0660*/  FFMA R18, RZ, 4.4765625, R5 ;  /* 0x408f4000ff127823 */ /* 0x000fca0000000005 */
[----:B------:R-:W-:-:S13]  /*0670*/  FSETP.GT.AND P0, PT, |R18|, 1.469367938527859385e-39, PT ;  /* 0x001000001200780b */ /* 0x000fda0003f04200 */
[----:B------:R-:W-:Y:S05]  /*0680*/  @P0 BRA P1, `(.L_x_5) ;  /* 0x0000000000100947 */ /* 0x000fea0000800000 */
[----:B------:R-:W-:-:S07]  /*0690*/  MOV R4, 0x6b0 ;  /* 0x000006b000047802 */ /* 0x000fce0000000f00 */
[----:B-----5:R-:W-:Y:S05]  /*06a0*/  CALL.REL.NOINC `($__internal_0_$__cuda_sm20_div_rn_f64_full) ;  /* 0x00000014005c7944 */ /* 0x020fea0003c00000 */
[----:B------:R-:W-:Y:S01]  /*06b0*/  IMAD.MOV.U32 R4, RZ, RZ, R26 ;  /* 0x000000ffff047224 */ /* 0x000fe200078e001a */
[----:B------:R-:W-:-:S07]  /*06c0*/  MOV R5, R27 ;  /* 0x0000001b00057202 */ /* 0x000fce0000000f00 */
.L_x_5:
[----:B------:R-:W-:Y:S05]  /*06d0*/  BSYNC.RECONVERGENT B0 ;  /* 0x0000000000007941 */ /* 0x000fea0003800200 */
.L_x_4:
[----:B-----5:R-:W0:Y:S02]  /*06e0*/  F2F.F64.F32 R6, R7 ;  /* 0x0000000700067310 */ /* 0x020e240000201800 */
[----:B0-----:R-:W-:-:S06]  /*06f0*/  DADD R18, R6, R4 ;  /* 0x0000000006127229 */ /* 0x001fcc0000000004 */
[----:B------:R-:W0:Y:S02]  /*0700*/  F2F.F32.F64 R33, R18 ;  /* 0x0000001200217310 */ /* 0x000e240000301000 */
[----:B0-----:R0:W-:Y:S04]  /*0710*/  STG.E desc[UR16][R8.64], R33 ;  /* 0x0000002108007986 */ /* 0x0011e8000c101910 */
[----:B------:R-:W2:Y:S04]  /*0720*/  LDG.E R5, desc[UR16][R12.64+0x8] ;  /* 0x000008100c057981 */ /* 0x000ea8000c1e1900 */
[----:B------:R-:W3:Y:S04]  /*0730*/  LDG.E R4, desc[UR16][R12.64] ;  /* 0x000000100c047981 */ /* 0x000ee8000c1e1900 */
[----:B------:R-:W3:Y:S04]  /*0740*/  LDG.E R21, desc[UR16][R12.64+0x4] ;  /* 0x000004100c157981 */ /* 0x000ee8000c1e1900 */
[----:B------:R-:W3:Y:S04]  /*0750*/  LDG.E R6, desc[UR16][R14.64] ;  /* 0x000000100e067981 */ /* 0x000ee8000c1e1900 */
[----:B------:R-:W4:Y:S01]  /*0760*/  LDG.E R23, desc[UR16][R16.64] ;  /* 0x0000001010177981 */ /* 0x000f22000c1e1900 */
[----:B------:R-:W-:Y:S01]  /*0770*/  BSSY.RECONVERGENT B0, `(.L_x_6) ;  /* 0x000000e000007945 */ /* 0x000fe20003800200 */
[----:B--2---:R-:W1:Y:S01]  /*0780*/  MUFU.RCP R20, R5 ;  /* 0x0000000500147308 */ /* 0x004e620000001000 */
[----:B---3--:R-:W-:-:S04]  /*0790*/  FFMA R4, R21, R6, R4 ;  /* 0x0000000615047223 */ /* 0x008fc80000000004 */
[----:B----4-:R-:W-:Y:S01]  /*07a0*/  FADD R4, -R4, R23 ;  /* 0x0000001704047221 */ /* 0x010fe20000000100 */
[----:B-1----:R-:W-:-:S03]  /*07b0*/  FFMA R7, -R5, R20, 1 ;  /* 0x3f80000005077423 */ /* 0x002fc60000000114 */
[----:B------:R-:W1:Y:S01]  /*07c0*/  FCHK P0, R4, R5 ;  /* 0x0000000504007302 */ /* 0x000e620000000000 */
[----:B------:R-:W-:-:S04]  /*07d0*/  FFMA R7, R20, R7, R20 ;  /* 0x0000000714077223 */ /* 0x000fc80000000014 */
[----:B------:R-:W-:-:S04]  /*07e0*/  FFMA R6, R4, R7, RZ ;  /* 0x0000000704067223 */ /* 0x000fc800000000ff */
[----:B------:R-:W-:-:S04]  /*07f0*/  FFMA R18, -R5, R6, R4 ;  /* 0x0000000605127223 */ /* 0x000fc80000000104 */
[----:B------:R-:W-:Y:S01]  /*0800*/  FFMA R12, R7, R18, R6 ;  /* 0x00000012070c7223 */ /* 0x000fe20000000006 */
[----:B01----:R-:W-:Y:S06]  /*0810*/  @!P0 BRA `(.L_x_7) ;  /* 0x00000000000c8947 */ /* 0x003fec0003800000 */
[----:B------:R-:W-:-:S07]  /*0820*/  MOV R6, 0x840 ;  /* 0x0000084000067802 */ /* 0x000fce0000000f00 */
[----:B------:R-:W-:Y:S05]  /*0830*/  CALL.REL.NOINC `($__internal_1_$__cuda_sm3x_div_rn_noftz_f32_slowpath) ;  /* 0x0000001800687944 */ /* 0x000fea0003c00000 */
[----:B------:R-:W-:-:S07]  /*0840*/  IMAD.MOV.U32 R12, RZ, RZ, R4 ;  /* 0x000000ffff0c7224 */ /* 0x000fce00078e0004 */
.L_x_7:
[----:B------:R-:W-:Y:S05]  /*0850*/  BSYNC.RECONVERGENT B0 ;  /* 0x0000000000007941 */ /* 0x000fea0003800200 */
.L_x_6:
[C---:B------:R-:W-:Y:S01]  /*0860*/  FMUL R18, R5.reuse, 6.2831854820251464844 ;  /* 0x40c90fdb05127820 */ /* 0x040fe20000400000 */
[----:B------:R-:W-:Y:S01]  /*0870*/  IMAD.MOV.U32 R7, RZ, RZ, 0x3e055027 ;  /* 0x3e055027ff077424 */ /* 0x000fe200078e00ff */
[----:B------:R-:W-:Y:S02]  /*0880*/  BSSY.RECONVERGENT B0, `(.L_x_8) ;  /* 0x0000036000007945 */ /* 0x000fe40003800200 */
[----:B------:R-:W-:-:S05]  /*0890*/  FMUL R18, R5, R18 ;  /* 0x0000001205127220 */ /* 0x000fca0000400000 */
[----:B------:R-:W-:-:S04]  /*08a0*/  FSETP.GEU.AND P0, PT, R18, 1.175494350822287508e-38, PT ;  /* 0x008000001200780b */ /* 0x000fc80003f0e000 */
[----:B------:R-:W-:-:S09]  /*08b0*/  FSEL R6, RZ, -23, P0 ;  /* 0xc1b80000ff067808 */ /* 0x000fd20000000000 */
[----:B------:R-:W-:-:S04]  /*08c0*/  @!P0 FMUL R18, R18, 8388608 ;  /* 0x4b00000012128820 */ /* 0x000fc80000400000 */
[C---:B------:R-:W-:Y:S01]  /*08d0*/  VIADD R4, R18.reuse, 0xc0d55555 ;  /* 0xc0d5555512047836 */ /* 0x040fe20000000000 */
[----:B------:R-:W-:-:S04]  /*08e0*/  ISETP.GT.U32.AND P0, PT, R18, 0x7f7fffff, PT ;  /* 0x7f7fffff1200780c */ /* 0x000fc80003f04070 */
[----:B------:R-:W-:-:S04]  /*08f0*/  LOP3.LUT R5, R4, 0xff800000, RZ, 0xc0, !PT ;  /* 0xff80000004057812 */ /* 0x000fc800078ec0ff */
[----:B------:R-:W-:-:S05]  /*0900*/  IADD3 R4, PT, PT, R18, -R5, RZ ;  /* 0x8000000512047210 */ /* 0x000fca0007ffe0ff */
[----:B------:R-:W-:Y:S01]  /*0910*/  FADD R22, R4, -1 ;  /* 0xbf80000004167421 */ /* 0x000fe20000000000 */
[----:B------:R-:W-:-:S03]  /*0920*/  IMAD.MOV.U32 R4, RZ, RZ, 0x0 ;  /* 0x00000000ff047424 */ /* 0x000fc600078e00ff */
[----:B------:R-:W-:-:S04]  /*0930*/  FFMA R7, R22, -R7, 0.14084610342979431152 ;  /* 0x3e1039f616077423 */ /* 0x000fc80000000807 */
[----:B------:R-:W-:-:S04]  /*0940*/  FFMA R7, R22, R7, -0.12148627638816833496 ;  /* 0xbdf8cdcc16077423 */ /* 0x000fc80000000007 */
[----:B------:R-:W-:-:S04]  /*0950*/  FFMA R7, R22, R7, 0.13980610668659210205 ;  /* 0x3e0f295516077423 */ /* 0x000fc80000000007 */
[----:B------:R-:W-:-:S04]  /*0960*/  FFMA R7, R22, R7, -0.16684235632419586182 ;  /* 0xbe2ad8b916077423 */ /* 0x000fc80000000007 */
[C---:B------:R-:W-:Y:S02]  /*0970*/  FFMA R13, R22.reuse, R7, 0.20012299716472625732 ;  /* 0x3e4ced0b160d7423 */ /* 0x040fe40000000007 */
[----:B------:R-:W0:Y:S02]  /*0980*/  MUFU.RCP64H R7, 1000 ;  /* 0x408f400000077908 */ /* 0x000e240000001800 */
[----:B------:R-:W-:-:S04]  /*0990*/  FFMA R13, R22, R13, -0.24999669194221496582 ;  /* 0xbe7fff22160d7423 */ /* 0x000fc8000000000d */
[C---:B------:R-:W-:Y:S01]  /*09a0*/  FFMA R19, R22.reuse, R13, 0.33333182334899902344 ;  /* 0x3eaaaa7816137423 */ /* 0x040fe2000000000d */
[----:B------:R-:W-:Y:S02]  /*09b0*/  I2FP.F32.S32 R13, R5 ;  /* 0x00000005000d7245 */ /* 0x000fe40000201400 */
[----:B------:R-:W-:Y:S01]  /*09c0*/  MOV R5, 0x408f4000 ;  /* 0x408f400000057802 */ /* 0x000fe20000000f00 */
[----:B------:R-:W-:-:S04]  /*09d0*/  FFMA R19, R22, R19, -0.5 ;  /* 0xbf00000016137423 */ /* 0x000fc80000000013 */
[C---:B------:R-:W-:Y:S01]  /*09e0*/  FMUL R23, R22.reuse, R19 ;  /* 0x0000001316177220 */ /* 0x040fe20000400000 */
[----:B------:R-:W-:Y:S01]  /*09f0*/  FFMA R19, R13, 1.1920928955078125e-07, R6 ;  /* 0x340000000d137823 */ /* 0x000fe20000000006 */
[----:B------:R-:W-:Y:S01]  /*0a00*/  IMAD.MOV.U32 R6, RZ, RZ, 0x1 ;  /* 0x00000001ff067424 */ /* 0x000fe200078e00ff */
[----:B------:R-:W1:Y:S01]  /*0a10*/  F2F.F64.F32 R12, R12 ;  /* 0x0000000c000c7310 */ /* 0x000e620000201800 */
[----:B------:R-:W-:Y:S01]  /*0a20*/  FFMA R22, R22, R23, R22 ;  /* 0x0000001716167223 */ /* 0x000fe20000000016 */
[----:B------:R-:W-:-:S03]  /*0a30*/  MOV R23, 0x7f800000 ;  /* 0x7f80000000177802 */ /* 0x000fc60000000f00 */
[----:B0-----:R-:W-:Y:S01]  /*0a40*/  DFMA R20, R6, -R4, 1 ;  /* 0x3ff000000614742b */ /* 0x001fe20000000804 */
[----:B------:R-:W-:Y:S01]  /*0a50*/  FFMA R19, R19, 0.69314718246459960938, R22 ;  /* 0x3f31721813137823 */ /* 0x000fe20000000016 */
[C---:B------:R-:W-:Y:S01]  /*0a60*/  @P0 FFMA R19, R18.reuse, R23, +INF ;  /* 0x7f80000012130423 */ /* 0x040fe20000000017 */
[----:B------:R-:W-:-:S04]  /*0a70*/  FSETP.NEU.AND P0, PT, R18, RZ, PT ;  /* 0x000000ff1200720b */ /* 0x000fc80003f0d000 */
[----:B------:R-:W-:Y:S01]  /*0a80*/  FSEL R22, R19, -INF , P0 ;  /* 0xff80000013167808 */ /* 0x000fe20000000000 */
[----:B------:R-:W-:Y:S02]  /*0a90*/  DFMA R20, R20, R20, R20 ;  /* 0x000000141414722b */ /* 0x000fe40000000014 */
[----:B-1----:R-:W-:-:S06]  /*0aa0*/  DMUL R18, R12, -0.5 ;  /* 0xbfe000000c127828 */ /* 0x002fcc0000000000 */
[----:B------:R-:W-:Y:S01]  /*0ab0*/  DFMA R20, R6, R20, R6 ;  /* 0x000000140614722b */ /* 0x000fe20000000006 */
[----:B------:R-:W0:Y:S01]  /*0ac0*/  F2F.F64.F32 R6, R22 ;  /* 0x0000001600067310 */ /* 0x000e220000201800 */
[----:B------:R-:W-:-:S06]  /*0ad0*/  DMUL R18, R12, R18 ;  /* 0x000000120c127228 */ /* 0x000fcc0000000000 */
[----:B------:R-:W-:-:S08]  /*0ae0*/  DFMA R4, R20, -R4, 1 ;  /* 0x3ff000001404742b */ /* 0x000fd00000000804 */
        /* <DEDUP_REMOVED lines=9> */
[----:B------:R-:W-:Y:S01]  /*0b80*/  IMAD.MOV.U32 R22, RZ, RZ, R18 ;  /* 0x000000ffff167224 */ /* 0x000fe200078e0012 */
[----:B------:R-:W-:Y:S02]  /*0b90*/  MOV R23, R19 ;  /* 0x0000001300177202 */ /* 0x000fe40000000f00 */
[----:B------:R-:W-:-:S07]  /*0ba0*/  MOV R4, 0xbc0 ;  /* 0x00000bc000047802 */ /* 0x000fce0000000f00 */
[----:B------:R-:W-:Y:S05]  /*0bb0*/  CALL.REL.NOINC `($__internal_0_$__cuda_sm20_div_rn_f64_full) ;  /* 0x0000001000187944 */ /* 0x000fea0003c00000 */
[----:B------:R-:W-:Y:S01]  /*0bc0*/  IMAD.MOV.U32 R4, RZ, RZ, R26 ;  /* 0x000000ffff047224 */ /* 0x000fe200078e001a */
[----:B------:R-:W-:-:S07]  /*0bd0*/  MOV R5, R27 ;  /* 0x0000001b00057202 */ /* 0x000fce0000000f00 */
.L_x_9:
[----:B------:R-:W-:Y:S05]  /*0be0*/  BSYNC.RECONVERGENT B0 ;  /* 0x0000000000007941 */ /* 0x000fea0003800200 */
.L_x_8:
[----:B------:R-:W0:Y:S01]  /*0bf0*/  F2F.F64.F32 R6, R33 ;  /* 0x0000002100067310 */ /* 0x000e220000201800 */
[----:B------:R-:W-:Y:S01]  /*0c00*/  UIADD3 UR10, UPT, UPT, UR10, 0x2, URZ ;  /* 0x000000020a0a7890 */ /* 0x000fe2000fffe0ff */
[----:B------:R-:W-:Y:S02]  /*0c10*/  IADD3 R16, P0, PT, R16, 0x8, RZ ;  /* 0x0000000810107810 */ /* 0x000fe40007f1e0ff */
[----:B------:R-:W-:Y:S01]  /*0c20*/  IADD3 R14, P1, PT, R14, 0x8, RZ ;  /* 0x000000080e0e7810 */ /* 0x000fe20007f3e0ff */
[----:B------:R-:W-:Y:S02]  /*0c30*/  UISETP.NE.AND UP0, UPT, UR10, URZ, UPT ;  /* 0x000000ff0a00728c */ /* 0x000fe4000bf05270 */
[----:B------:R-:W-:Y:S01]  /*0c40*/  IMAD.X R17, RZ, RZ, R17, P0 ;  /* 0x000000ffff117224 */ /* 0x000fe200000e0611 */
[----:B------:R-:W-:Y:S01]  /*0c50*/  IADD3.X R15, PT, PT, RZ, R15, RZ, P1, !PT ;  /* 0x0000000fff0f7210 */ /* 0x000fe20000ffe4ff */
[----:B0-----:R-:W-:-:S10]  /*0c60*/  DADD R6, R6, R4 ;  /* 0x0000000006067229 */ /* 0x001fd40000000004 */
[----:B------:R-:W0:Y:S02]  /*0c70*/  F2F.F32.F64 R7, R6 ;  /* 0x0000000600077310 */ /* 0x000e240000301000 */
[----:B0-----:R0:W-:Y:S01]  /*0c80*/  STG.E desc[UR16][R8.64], R7 ;  /* 0x0000000708007986 */ /* 0x0011e2000c101910 */
[----:B------:R-:W-:Y:S05]  /*0c90*/  BRA.U UP0, `(.L_x_10) ;  /* 0xfffffff500607547 */ /* 0x000fea000b83ffff */
[----:B------:R-:W-:-:S05]  /*0ca0*/  UMOV UR5, URZ ;  /* 0x000000ff00057c82 */ /* 0x000fca0008000000 */
.L_x_1:
[----:B------:R-:W1:Y:S02]  /*0cb0*/  LDCU UR7, c[0x0][0x3b0] ;  /* 0x00007600ff0777ac */ /* 0x000e640008000800 */
[----:B-1----:R-:W-:-:S04]  /*0cc0*/  ULOP3.LUT UR7, UR7, 0x1, URZ, 0xc0, !UPT ;  /* 0x0000000107077892 */ /* 0x002fc8000f8ec0ff */
[----:B------:R-:W-:-:S09]  /*0cd0*/  UISETP.NE.U32.AND UP0, UPT, UR7, 0x1, UPT ;  /* 0x000000010700788c */ /* 0x000fd2000bf05070 */
[----:B------:R-:W-:Y:S05]  /*0ce0*/  BRA.U UP0, `(.L_x_0) ;  /* 0x0000000500807547 */ /* 0x000fea000b800000 */
[----:B------:R-:W1:Y:S01]  /*0cf0*/  LDC.64 R4, c[0x0][0x398] ;  /* 0x0000e600ff047b82 */ /* 0x000e620000000a00 */
[----:B------:R-:W2:Y:S01]  /*0d00*/  LDCU.128 UR12, c[0x0][0x380] ;  /* 0x00007000ff0c77ac */ /* 0x000ea20008000c00 */
[----:B------:R-:W-:Y:S01]  /*0d10*/  IMAD R13, R2, 0x3, RZ ;  /* 0x00000003020d7824 */ /* 0x000fe200078e02ff */
[----:B------:R-:W-:Y:S02]  /*0d20*/  USHF.L.U32 UR7, UR4, 0x2, URZ ;  /* 0x0000000204077899 */ /* 0x000fe400080006ff */
[----:B------:R-:W-:Y:S02]  /*0d30*/  USHF.L.U64.HI UR10, UR4, 0x2, UR5 ;  /* 0x00000002040a7899 */ /* 0x000fe40008010205 */
[----:B--2---:R-:W-:-:S04]  /*0d40*/  UIADD3 UR8, UP0, UPT, UR7, UR12, URZ ;  /* 0x0000000c07087290 */ /* 0x004fc8000ff1e0ff */
[----:B------:R-:W-:Y:S01]  /*0d50*/  UIADD3.X UR9, UPT, UPT, UR10, UR13, URZ, UP0, !UPT ;  /* 0x0000000d0a097290 */ /* 0x000fe200087fe4ff */
[----:B-1----:R-:W-:Y:S01]  /*0d60*/  IMAD.WIDE R12, R13, 0x4, R4 ;  /* 0x000000040d0c7825 */ /* 0x002fe200078e0204 */
[----:B------:R-:W-:-:S03]  /*0d70*/  UIADD3 UR7, UP0, UPT, UR7, UR14, URZ ;  /* 0x0000000e07077290 */ /* 0x000fc6000ff1e0ff */
[----:B------:R-:W-:Y:S01]  /*0d80*/  IMAD.U32 R6, RZ, RZ, UR8 ;  /* 0x00000008ff067e24 */ /* 0x000fe2000f8e00ff */
[----:B------:R-:W2:Y:S01]  /*0d90*/  LDG.E R5, desc[UR16][R12.64+0x8] ;  /* 0x000008100c057981 */ /* 0x000ea2000c1e1900 */
[----:B------:R-:W-:Y:S01]  /*0da0*/  UIADD3.X UR8, UPT, UPT, UR10, UR15, URZ, UP0, !UPT ;  /* 0x0000000f0a087290 */ /* 0x000fe200087fe4ff */
[----:B0-----:R-:W-:Y:S01]  /*0db0*/  MOV R7, UR9 ;  /* 0x0000000900077c02 */ /* 0x001fe20008000f00 */
[----:B------:R-:W-:Y:S01]  /*0dc0*/  IMAD.U32 R10, RZ, RZ, UR7 ;  /* 0x00000007ff0a7e24 */ /* 0x000fe2000f8e00ff */
[----:B------:R-:W3:Y:S03]  /*0dd0*/  LDG.E R0, desc[UR16][R12.64] ;  /* 0x000000100c007981 */ /* 0x000ee6000c1e1900 */
[----:B------:R-:W-:Y:S01]  /*0de0*/  MOV R11, UR8 ;  /* 0x00000008000b7c02 */ /* 0x000fe20008000f00 */
[----:B------:R-:W3:Y:S04]  /*0df0*/  LDG.E R6, desc[UR16][R6.64] ;  /* 0x0000001006067981 */ /* 0x000ee8000c1e1900 */
[----:B------:R-:W3:Y:S04]  /*0e00*/  LDG.E R15, desc[UR16][R12.64+0x4] ;  /* 0x000004100c0f7981 */ /* 0x000ee8000c1e1900 */
[----:B------:R-:W4:Y:S01]  /*0e10*/  LDG.E R11, desc[UR16][R10.64] ;  /* 0x000000100a0b7981 */ /* 0x000f22000c1e1900 */
[----:B------:R-:W-:Y:S01]  /*0e20*/  BSSY.RECONVERGENT B0, `(.L_x_11) ;  /* 0x000000e000007945 */ /* 0x000fe20003800200 */
[----:B--2---:R-:W0:Y:S01]  /*0e30*/  MUFU.RCP R14, R5 ;  /* 0x00000005000e7308 */ /* 0x004e220000001000 */
[----:B---3--:R-:W-:-:S04]  /*0e40*/  FFMA R0, R15, R6, R0 ;  /* 0x000000060f007223 */ /* 0x008fc80000000000 */
[----:B----4-:R-:W-:Y:S01]  /*0e50*/  FADD R4, -R0, R11 ;  /* 0x0000000b00047221 */ /* 0x010fe20000000100 */
[----:B0-----:R-:W-:-:S03]  /*0e60*/  FFMA R15, -R5, R14, 1 ;  /* 0x3f800000050f7423 */ /* 0x001fc6000000010e */
[----:B------:R-:W0:Y:S01]  /*0e70*/  FCHK P0, R4, R5 ;  /* 0x0000000504007302 */ /* 0x000e220000000000 */
[----:B------:R-:W-:-:S04]  /*0e80*/  FFMA R15, R14, R15, R14 ;  /* 0x0000000f0e0f7223 */ /* 0x000fc8000000000e */
[----:B------:R-:W-:-:S04]  /*0e90*/  FFMA R0, R4, R15, RZ ;  /* 0x0000000f04007223 */ /* 0x000fc800000000ff */
[----:B------:R-:W-:-:S04]  /*0ea0*/  FFMA R6, -R5, R0, R4 ;  /* 0x0000000005067223 */ /* 0x000fc80000000104 */
[----:B------:R-:W-:Y:S01]  /*0eb0*/  FFMA R0, R15, R6, R0 ;  /* 0x000000060f007223 */ /* 0x000fe20000000000 */
[----:B0-----:R-:W-:Y:S06]  /*0ec0*/  @!P0 BRA `(.L_x_12) ;  /* 0x00000000000c8947 */ /* 0x001fec0003800000 */
[----:B------:R-:W-:-:S07]  /*0ed0*/  MOV R6, 0xef0 ;  /* 0x00000ef000067802 */ /* 0x000fce0000000f00 */
[----:B------:R-:W-:Y:S05]  /*0ee0*/  CALL.REL.NOINC `($__internal_1_$__cuda_sm3x_div_rn_noftz_f32_slowpath) ;  /* 0x0000001000bc7944 */ /* 0x000fea0003c00000 */
[----:B------:R-:W-:-:S07]  /*0ef0*/  IMAD.MOV.U32 R0, RZ, RZ, R4 ;  /* 0x000000ffff007224 */ /* 0x000fce00078e0004 */
.L_x_12:
[----:B------:R-:W-:Y:S05]  /*0f00*/  BSYNC.RECONVERGENT B0 ;  /* 0x0000000000007941 */ /* 0x000fea0003800200 */
.L_x_11:
[C---:B------:R-:W-:Y:S01]  /*0f10*/  FMUL R4, R5.reuse, 6.2831854820251464844 ;  /* 0x40c90fdb05047820 */ /* 0x040fe20000400000 */
[----:B------:R-:W-:Y:S01]  /*0f20*/  IMAD.MOV.U32 R6, RZ, RZ, 0x0 ;  /* 0x00000000ff067424 */ /* 0x000fe200078e00ff */
[----:B------:R-:W-:Y:S02]  /*0f30*/  BSSY.RECONVERGENT B0, `(.L_x_13) ;  /* 0x0000036000007945 */ /* 0x000fe40003800200 */
[----:B------:R-:W-:Y:S01]  /*0f40*/  FMUL R14, R5, R4 ;  /* 0x00000004050e7220 */ /* 0x000fe20000400000 */
[----:B------:R-:W-:-:S04]  /*0f50*/  MOV R5, 0x3e055027 ;  /* 0x3e05502700057802 */ /* 0x000fc80000000f00 */
[----:B------:R-:W-:-:S13]  /*0f60*/  FSETP.GEU.AND P0, PT, R14, 1.175494350822287508e-38, PT ;  /* 0x008000000e00780b */ /* 0x000fda0003f0e000 */
[----:B------:R-:W-:-:S05]  /*0f70*/  @!P0 FMUL R14, R14, 8388608 ;  /* 0x4b0000000e0e8820 */ /* 0x000fca0000400000 */
[----:B------:R-:W-:-:S04]  /*0f80*/  IADD3 R4, PT, PT, R14, -0x3f2aaaab, RZ ;  /* 0xc0d555550e047810 */ /* 0x000fc80007ffe0ff */
[----:B------:R-:W-:-:S05]  /*0f90*/  LOP3.LUT R7, R4, 0xff800000, RZ, 0xc0, !PT ;  /* 0xff80000004077812 */ /* 0x000fca00078ec0ff */
[----:B------:R-:W-:-:S04]  /*0fa0*/  IMAD.IADD R4, R14, 0x1, -R7 ;  /* 0x000000010e047824 */ /* 0x000fc800078e0a07 */
[----:B------:R-:W-:Y:S01]  /*0fb0*/  FADD R10, R4, -1 ;  /* 0xbf800000040a7421 */ /* 0x000fe20000000000 */
[----:B------:R-:W-:Y:S02]  /*0fc0*/  FSEL R4, RZ, -23, P0 ;  /* 0xc1b80000ff047808 */ /* 0x000fe40000000000 */
[----:B------:R-:W-:Y:S01]  /*0fd0*/  ISETP.GT.U32.AND P0, PT, R14, 0x7f7fffff, PT ;  /* 0x7f7fffff0e00780c */ /* 0x000fe20003f04070 */
        /* <DEDUP_REMOVED lines=8> */
[----:B------:R-:W-:Y:S01]  /*1060*/  I2FP.F32.S32 R11, R7 ;  /* 0x00000007000b7245 */ /* 0x000fe20000201400 */
[----:B------:R-:W-:Y:S02]  /*1070*/  HFMA2 R7, -RZ, RZ, 2.279296875, 2 ;  /* 0x408f4000ff077431 */ /* 0x000fe400000001ff */
[C---:B------:R-:W-:Y:S02]  /*1080*/  FFMA R13, R10.reuse, R13, -0.5 ;  /* 0xbf0000000a0d7423 */ /* 0x040fe4000000000d */
[----:B------:R-:W-:Y:S01]  /*1090*/  FFMA R15, R11, 1.1920928955078125e-07, R4 ;  /* 0x340000000b0f7823 */ /* 0x000fe20000000004 */
[----:B------:R-:W-:Y:S02]  /*10a0*/  IMAD.MOV.U32 R4, RZ, RZ, 0x1 ;  /* 0x00000001ff047424 */ /* 0x000fe400078e00ff */
[----:B------:R-:W-:-:S04]  /*10b0*/  FMUL R17, R10, R13 ;  /* 0x0000000d0a117220 */ /* 0x000fc80000400000 */
[----:B------:R-:W-:Y:S01]  /*10c0*/  FFMA R16, R10, R17, R10 ;  /* 0x000000110a107223 */ /* 0x000fe2000000000a */
[----:B0-----:R-:W-:Y:S01]  /*10d0*/  DFMA R12, R4, -R6, 1 ;  /* 0x3ff00000040c742b */ /* 0x001fe20000000806 */
[----:B------:R-:W0:Y:S01]  /*10e0*/  F2F.F64.F32 R10, R0 ;  /* 0x00000000000a7310 */ /* 0x000e220000201800 */
[----:B------:R-:W-:Y:S01]  /*10f0*/  MOV R17, 0x7f800000 ;  /* 0x7f80000000117802 */ /* 0x000fe20000000f00 */
[----:B------:R-:W-:-:S04]  /*1100*/  FFMA R15, R15, 0.69314718246459960938, R16 ;  /* 0x3f3172180f0f7823 */ /* 0x000fc80000000010 */
[C---:B------:R-:W-:Y:S01]  /*1110*/  @P0 FFMA R15, R14.reuse, R17, +INF ;  /* 0x7f8000000e0f0423 */ /* 0x040fe20000000011 */
[----:B------:R-:W-:Y:S01]  /*1120*/  DFMA R12, R12, R12, R12 ;  /* 0x0000000c0c0c722b */ /* 0x000fe2000000000c */
[----:B------:R-:W-:-:S04]  /*1130*/  FSETP.NEU.AND P0, PT, R14, RZ, PT ;  /* 0x000000ff0e00720b */ /* 0x000fc80003f0d000 */
[----:B------:R-:W-:-:S03]  /*1140*/  FSEL R16, R15, -INF , P0 ;  /* 0xff8000000f107808 */ /* 0x000fc60000000000 */
[----:B------:R-:W-:Y:S02]  /*1150*/  DFMA R14, R4, R12, R4 ;  /* 0x0000000c040e722b */ /* 0x000fe40000000004 */
[----:B0-----:R-:W-:Y:S01]  /*1160*/  DMUL R12, R10, -0.5 ;  /* 0xbfe000000a0c7828 */ /* 0x001fe20000000000 */
        /* <DEDUP_REMOVED lines=18> */
.L_x_14:
[----:B------:R-:W-:Y:S05]  /*1290*/  BSYNC.RECONVERGENT B0 ;  /* 0x0000000000007941 */ /* 0x000fea0003800200 */
.L_x_13:
[----:B------:R-:W2:Y:S02]  /*12a0*/  LDG.E R0, desc[UR16][R8.64] ;  /* 0x0000001008007981 */ /* 0x000ea4000c1e1900 */
[----:B--2---:R-:W0:Y:S02]  /*12b0*/  F2F.F64.F32 R6, R0 ;  /* 0x0000000000067310 */ /* 0x004e240000201800 */
[----:B0-----:R-:W-:-:S10]  /*12c0*/  DADD R6, R6, R4 ;  /* 0x0000000006067229 */ /* 0x001fd40000000004 */
[----:B------:R-:W0:Y:S02]  /*12d0*/  F2F.F32.F64 R7, R6 ;  /* 0x0000000600077310 */ /* 0x000e240000301000 */
[----:B0-----:R1:W-:Y:S02]  /*12e0*/  STG.E desc[UR16][R8.64], R7 ;  /* 0x0000000708007986 */ /* 0x0013e4000c101910 */
.L_x_0:
[----:B01----:R-:W0:Y:S02]  /*12f0*/  LDC R7, c[0x0][0x3b4] ;  /* 0x0000ed00ff077b82 */ /* 0x003e240000000800 */
[----:B0-----:R-:W-:-:S13]  /*1300*/  ISETP.GE.AND P0, PT, R7, 0x1, PT ;  /* 0x000000010700780c */ /* 0x001fda0003f06270 */
[----:B------:R-:W-:Y:S05]  /*1310*/  @!P0 EXIT ;  /* 0x000000000000894d */ /* 0x000fea0003800000 */
[----:B------:R0:W5:Y:S01]  /*1320*/  LDG.E R19, desc[UR16][R8.64] ;  /* 0x0000001008137981 */ /* 0x000162000c1e1900 */
[----:B------:R-:W-:Y:S01]  /*1330*/  ISETP.NE.AND P0, PT, R7, 0x1, PT ;  /* 0x000000010700780c */ /* 0x000fe20003f05270 */
[----:B------:R-:W-:Y:S02]  /*1340*/  IMAD R6, R2, R7, RZ ;  /* 0x0000000702067224 */ /* 0x000fe400078e02ff */
[----:B------:R-:W-:-:S03]  /*1350*/  IMAD.MOV.U32 R5, RZ, RZ, RZ ;  /* 0x000000ffff057224 */ /* 0x000fc600078e00ff */
[----:B------:R-:W-:-:S07]  /*1360*/  SHF.L.U32 R6, R6, 0x1, RZ ;  /* 0x0000000106067819 */ /* 0x000fce00000006ff */
[----:B0-----:R-:W-:Y:S05]  /*1370*/  @!P0 BRA `(.L_x_15) ;  /* 0x0000000400688947 */ /* 0x001fea0003800000 */
[----:B------:R-:W0:Y:S01]  /*1380*/  LDC.64 R2, c[0x0][0x398] ;  /* 0x0000e600ff027b82 */ /* 0x000e220000000a00 */
[----:B------:R-:W-:Y:S01]  /*1390*/  LOP3.LUT R0, R7, 0x7ffffffe, RZ, 0xc0, !PT ;  /* 0x7ffffffe07007812 */ /* 0x000fe200078ec0ff */
[----:B------:R-:W-:-:S03]  /*13a0*/  IMAD.MOV.U32 R17, RZ, RZ, R6 ;  /* 0x000000ffff117224 */ /* 0x000fc600078e0006 */
[----:B------:R-:W-:-:S03]  /*13b0*/  IADD3 R0, PT, PT, -R0, RZ, RZ ;  /* 0x000000ff00007210 */ /* 0x000fc60007ffe1ff */
[----:B------:R-:W1:Y:S04]  /*13c0*/  LDC.64 R4, c[0x0][0x3a0] ;  /* 0x0000e800ff047b82 */ /* 0x000e680000000a00 */
.L_x_16:
[----:B-1----:R-:W-:-:S05]  /*13d0*/  IMAD.WIDE R10, R17, 0x4, R4 ;  /* 0x00000004110a7825 */ /* 0x002fca00078e0204 */
[----:B--2---:R-:W2:Y:S04]  /*13e0*/  LDG.E R16, desc[UR16][R10.64+0x4] ;  /* 0x000004100a107981 */ /* 0x004ea8000c1e1900 */
[----:B------:R-:W3:Y:S01]  /*13f0*/  LDG.E R24, desc[UR16][R10.64] ;  /* 0x000000100a187981 */ /* 0x000ee2000c1e1900 */
[----:B--2---:R-:W1:Y:S08]  /*1400*/  F2I.TRUNC.NTZ R16, R16 ;  /* 0x0000001000107305 */ /* 0x004e70000020f100 */
[----:B---3--:R-:W2:Y:S01]  /*1410*/  F2I.TRUNC.NTZ R24, R24 ;  /* 0x0000001800187305 */ /* 0x008ea2000020f100 */
[----:B-1----:R-:W-:-:S04]  /*1420*/  IMAD R15, R16, 0x3, RZ ;  /* 0x00000003100f7824 */ /* 0x002fc800078e02ff */
[----:B0-----:R-:W-:-:S04]  /*1430*/  IMAD.WIDE R14, R15, 0x4, R2 ;  /* 0x000000040f0e7825 */ /* 0x001fc800078e0202 */
[----:B--2---:R-:W-:Y:S01]  /*1440*/  IMAD R13, R24, 0x3, RZ ;  /* 0x00000003180d7824 */ /* 0x004fe200078e02ff */
[----:B------:R-:W2:Y:S03]  /*1450*/  LDG.E R21, desc[UR16][R14.64] ;  /* 0x000000100e157981 */ /* 0x000ea6000c1e1900 */
[----:B------:R-:W-:-:S05]  /*1460*/  IMAD.WIDE R12, R13, 0x4, R2 ;  /* 0x000000040d0c7825 */ /* 0x000fca00078e0202 */
[----:B------:R-:W2:Y:S01]  /*1470*/  LDG.E R18, desc[UR16][R12.64] ;  /* 0x000000100c127981 */ /* 0x000ea2000c1e1900 */
[----:B------:R-:W-:Y:S01]  /*1480*/  UMOV UR4, 0xc0000000 ;  /* 0xc000000000047882 */ /* 0x000fe20000000000 */
[----:B------:R-:W-:Y:S01]  /*1490*/  UMOV UR5, 0x3fed67f1 ;  /* 0x3fed67f100057882 */ /* 0x000fe20000000000 */
[----:B--2---:R-:W-:-:S06]  /*14a0*/  FADD R21, R18, -R21 ;  /* 0x8000001512157221 */ /* 0x004fcc0000000000 */
[----:B------:R-:W0:Y:S08]  /*14b0*/  F2F.F64.F32 R20, R21 ;  /* 0x0000001500147310 */ /* 0x000e300000201800 */
[----:B-----5:R-:W1:Y:S01]  /*14c0*/  F2F.F64.F32 R18, R19 ;  /* 0x0000001300127310 */ /* 0x020e620000201800 */
[----:B0-----:R-:W-:-:S08]  /*14d0*/  DMUL R22, R20, 0.5 ;  /* 0x3fe0000014167828 */ /* 0x001fd00000000000 */
[----:B------:R-:W-:-:S08]  /*14e0*/  DFMA R22, R20, -R22, -UR4 ;  /* 0x8000000414167e2b */ /* 0x000fd00008000816 */
[----:B-1----:R-:W-:-:S06]  /*14f0*/  DADD R22, R22, R18 ;  /* 0x0000000016167229 */ /* 0x002fcc0000000012 */
[----:B------:R-:W0:Y:S02]  /*1500*/  F2F.F32.F64 R27, R22 ;  /* 0x00000016001b7310 */ /* 0x000e240000301000 */
[----:B0-----:R-:W-:Y:S04]  /*1510*/  STG.E desc[UR16][R8.64], R27 ;  /* 0x0000001b08007986 */ /* 0x001fe8000c101910 */
[----:B------:R-:W2:Y:S04]  /*1520*/  LDG.E R16, desc[UR16][R12.64+0x4] ;  /* 0x000004100c107981 */ /* 0x000ea8000c1e1900 */
[----:B------:R-:W2:Y:S01]  /*1530*/  LDG.E R25, desc[UR16][R14.64+0x4] ;  /* 0x000004100e197981 */ /* 0x000ea2000c1e1900 */
[----:B------:R-:W-:Y:S01]  /*1540*/  F2F.F64.F32 R18, R27 ;  /* 0x0000001b00127310 */ /* 0x000fe20000201800 */
[----:B--2---:R-:W-:-:S07]  /*1550*/  FADD R16, R16, -R25 ;  /* 0x8000001910107221 */ /* 0x004fce0000000000 */
[----:B------:R-:W0:Y:S02]  /*1560*/  F2F.F64.F32 R20, R16 ;  /* 0x0000001000147310 */ /* 0x000e240000201800 */
[----:B0-----:R-:W-:-:S08]  /*1570*/  DMUL R24, R20, 0.5 ;  /* 0x3fe0000014187828 */ /* 0x001fd00000000000 */
[----:B------:R-:W-:-:S08]  /*1580*/  DFMA R24, R20, -R24, -UR4 ;  /* 0x8000000414187e2b */ /* 0x000fd00008000818 */
[----:B------:R-:W-:-:S10]  /*1590*/  DADD R18, R24, R18 ;  /* 0x0000000018127229 */ /* 0x000fd40000000012 */
[----:B------:R-:W0:Y:S02]  /*15a0*/  F2F.F32.F64 R19, R18 ;  /* 0x0000001200137310 */ /* 0x000e240000301000 */
[----:B0-----:R0:W-:Y:S04]  /*15b0*/  STG.E desc[UR16][R8.64], R19 ;  /* 0x0000001308007986 */ /* 0x0011e8000c101910 */
[----:B------:R-:W2:Y:S04]  /*15c0*/  LDG.E R20, desc[UR16][R12.64+0x8] ;  /* 0x000008100c147981 */ /* 0x000ea8000c1e1900 */
[----:B------:R-:W2:Y:S01]  /*15d0*/  LDG.E R21, desc[UR16][R14.64+0x8] ;  /* 0x000008100e157981 */ /* 0x000ea2000c1e1900 */
[----:B------:R-:W-:Y:S01]  /*15e0*/  F2F.F64.F32 R24, R19 ;  /* 0x0000001300187310 */ /* 0x000fe20000201800 */
[----:B--2---:R-:W-:-:S07]  /*15f0*/  FADD R20, R20, -R21 ;  /* 0x8000001514147221 */ /* 0x004fce0000000000 */
[----:B------:R-:W1:Y:S02]  /*1600*/  F2F.F64.F32 R20, R20 ;  /* 0x0000001400147310 */ /* 0x000e640000201800 */
[----:B-1----:R-:W-:-:S08]  /*1610*/  DMUL R22, R20, 0.5 ;  /* 0x3fe0000014167828 */ /* 0x002fd00000000000 */
[----:B------:R-:W-:-:S08]  /*1620*/  DFMA R22, R20, -R22, -UR4 ;  /* 0x8000000414167e2b */ /* 0x000fd00008000816 */
[----:B------:R-:W-:-:S06]  /*1630*/  DADD R22, R22, R24 ;  /* 0x0000000016167229 */ /* 0x000fcc0000000018 */
[----:B------:R-:W1:Y:S02]  /*1640*/  F2F.F32.F64 R25, R22 ;  /* 0x0000001600197310 */ /* 0x000e640000301000 */
[----:B-1----:R2:W-:Y:S04]  /*1650*/  STG.E desc[UR16][R8.64], R25 ;  /* 0x0000001908007986 */ /* 0x0025e8000c101910 */
[----:B------:R-:W3:Y:S04]  /*1660*/  LDG.E R16, desc[UR16][R10.64+0xc] ;  /* 0x00000c100a107981 */ /* 0x000ee8000c1e1900 */
[----:B------:R-:W4:Y:S01]  /*1670*/  LDG.E R24, desc[UR16][R10.64+0x8] ;  /* 0x000008100a187981 */ /* 0x000f22000c1e1900 */
[----:B---3--:R-:W1:Y:S08]  /*1680*/  F2I.TRUNC.NTZ R16, R16 ;  /* 0x0000001000107305 */ /* 0x008e70000020f100 */
[----:B----4-:R-:W3:Y:S01]  /*1690*/  F2I.TRUNC.NTZ R24, R24 ;  /* 0x0000001800187305 */ /* 0x010ee2000020f100 */
[----:B-1----:R-:W-:-:S04]  /*16a0*/  IMAD R15, R16, 0x3, RZ ;  /* 0x00000003100f7824 */ /* 0x002fc800078e02ff */
[----:B------:R-:W-:-:S04]  /*16b0*/  IMAD.WIDE R14, R15, 0x4, R2 ;  /* 0x000000040f0e7825 */ /* 0x000fc800078e0202 */
[----:B---3--:R-:W-:Y:S01]  /*16c0*/  IMAD R13, R24, 0x3, RZ ;  /* 0x00000003180d7824 */ /* 0x008fe200078e02ff */
[----:B0-----:R-:W3:Y:S03]  /*16d0*/  LDG.E R19, desc[UR16][R14.64] ;  /* 0x000000100e137981 */ /* 0x001ee6000c1e1900 */
[----:B------:R-:W-:-:S05]  /*16e0*/  IMAD.WIDE R12, R13, 0x4, R2 ;  /* 0x000000040d0c7825 */ /* 0x000fca00078e0202 */
[----:B------:R-:W3:Y:S01]  /*16f0*/  LDG.E R18, desc[UR16][R12.64] ;  /* 0x000000100c127981 */ /* 0x000ee2000c1e1900 */
[----:B------:R-:W-:Y:S01]  /*1700*/  F2F.F64.F32 R20, R25 ;  /* 0x0000001900147310 */ /* 0x000fe20000201800 */
[----:B---3--:R-:W-:-:S07]  /*1710*/  FADD R22, R18, -R19 ;  /* 0x8000001312167221 */ /* 0x008fce0000000000 */
[----:B------:R-:W0:Y:S02]  /*1720*/  F2F.F64.F32 R18, R22 ;  /* 0x0000001600127310 */ /* 0x000e240000201800 */
[----:B0-----:R-:W-:-:S08]  /*1730*/  DMUL R10, R18, 0.5 ;  /* 0x3fe00000120a7828 */ /* 0x001fd00000000000 */
[----:B------:R-:W-:-:S08]  /*1740*/  DFMA R10, R18, -R10, -UR4 ;  /* 0x80000004120a7e2b */ /* 0x000fd0000800080a */
[----:B------:R-:W-:-:S06]  /*1750*/  DADD R10, R10, R20 ;  /* 0x000000000a0a7229 */ /* 0x000fcc0000000014 */
[----:B------:R-:W0:Y:S02]  /*1760*/  F2F.F32.F64 R27, R10 ;  /* 0x0000000a001b7310 */ /* 0x000e240000301000 */
[----:B0-----:R2:W-:Y:S04]  /*1770*/  STG.E desc[UR16][R8.64], R27 ;  /* 0x0000001b08007986 */ /* 0x0015e8000c101910 */
[----:B------:R-:W3:Y:S04]  /*1780*/  LDG.E R16, desc[UR16][R12.64+0x4] ;  /* 0x000004100c107981 */ /* 0x000ee8000c1e1900 */
[----:B------:R-:W3:Y:S01]  /*1790*/  LDG.E R19, desc[UR16][R14.64+0x4] ;  /* 0x000004100e137981 */ /* 0x000ee2000c1e1900 */
[----:B------:R-:W-:Y:S01]  /*17a0*/  F2F.F64.F32 R22, R27 ;  /* 0x0000001b00167310 */ /* 0x000fe20000201800 */
[----:B---3--:R-:W-:-:S07]  /*17b0*/  FADD R19, R16, -R19 ;  /* 0x8000001310137221 */ /* 0x008fce0000000000 */
[----:B------:R-:W0:Y:S02]  /*17c0*/  F2F.F64.F32 R18, R19 ;  /* 0x0000001300127310 */ /* 0x000e240000201800 */
[----:B0-----:R-:W-:-:S08]  /*17d0*/  DMUL R20, R18, 0.5 ;  /* 0x3fe0000012147828 */ /* 0x001fd00000000000 */
[----:B------:R-:W-:-:S08]  /*17e0*/  DFMA R20, R18, -R20, -UR4 ;  /* 0x8000000412147e2b */ /* 0x000fd00008000814 */
[----:B------:R-:W-:-:S10]  /*17f0*/  DADD R20, R20, R22 ;  /* 0x0000000014147229 */ /* 0x000fd40000000016 */
[----:B------:R-:W0:Y:S02]  /*1800*/  F2F.F32.F64 R21, R20 ;  /* 0x0000001400157310 */ /* 0x000e240000301000 */
[----:B0-----:R2:W-:Y:S04]  /*1810*/  STG.E desc[UR16][R8.64], R21 ;  /* 0x0000001508007986 */ /* 0x0015e8000c101910 */
[----:B------:R-:W3:Y:S04]  /*1820*/  LDG.E R10, desc[UR16][R12.64+0x8] ;  /* 0x000008100c0a7981 */ /* 0x000ee8000c1e1900 */
[----:B------:R-:W3:Y:S01]  /*1830*/  LDG.E R11, desc[UR16][R14.64+0x8] ;  /* 0x000008100e0b7981 */ /* 0x000ee2000c1e1900 */
[----:B------:R-:W-:Y:S01]  /*1840*/  F2F.F64.F32 R22, R21 ;  /* 0x0000001500167310 */ /* 0x000fe20000201800 */
[----:B------:R-:W-:-:S05]  /*1850*/  VIADD R0, R0, 0x2 ;  /* 0x0000000200007836 */ /* 0x000fca0000000000 */
[----:B------:R-:W-:Y:S02]  /*1860*/  ISETP.NE.AND P0, PT, R0, RZ, PT ;  /* 0x000000ff0000720c */ /* 0x000fe40003f05270 */
[----:B------:R-:W-:Y:S01]  /*1870*/  IADD3 R17, PT, PT, R17, 0x4, RZ ;  /* 0x0000000411117810 */ /* 0x000fe20007ffe0ff */
[----:B---3--:R-:W-:-:S06]  /*1880*/  FADD R10, R10, -R11 ;  /* 0x8000000b0a0a7221 */ /* 0x008fcc0000000000 */
[----:B------:R-:W0:Y:S02]  /*1890*/  F2F.F64.F32 R10, R10 ;  /* 0x0000000a000a7310 */ /* 0x000e240000201800 */
[----:B0-----:R-:W-:-:S08]  /*18a0*/  DMUL R18, R10, 0.5 ;  /* 0x3fe000000a127828 */ /* 0x001fd00000000000 */
[----:B------:R-:W-:-:S08]  /*18b0*/  DFMA R18, R10, -R18, -UR4 ;  /* 0x800000040a127e2b */ /* 0x000fd00008000812 */
[----:B------:R-:W-:-:S10]  /*18c0*/  DADD R18, R18, R22 ;  /* 0x0000000012127229 */ /* 0x000fd40000000016 */
[----:B------:R-:W0:Y:S02]  /*18d0*/  F2F.F32.F64 R19, R18 ;  /* 0x0000001200137310 */ /* 0x000e240000301000 */
[----:B0-----:R2:W-:Y:S01]  /*18e0*/  STG.E desc[UR16][R8.64], R19 ;  /* 0x0000001308007986 */ /* 0x0015e2000c101910 */
[----:B------:R-:W-:Y:S05]  /*18f0*/  @P0 BRA `(.L_x_16) ;  /* 0xfffffff800b40947 */ /* 0x000fea000383ffff */
[----:B------:R-:W-:-:S05]  /*1900*/  IMAD.SHL.U32 R5, R7, 0x2, RZ ;  /* 0x0000000207057824 */ /* 0x000fca00078e00ff */
[----:B------:R-:W-:-:S07]  /*1910*/  LOP3.LUT R5, R5, 0xfffffffc, RZ, 0xc0, !PT ;  /* 0xfffffffc05057812 */ /* 0x000fce00078ec0ff */
.L_x_15:
[----:B------:R-:W-:-:S04]  /*1920*/  LOP3.LUT R7, R7, 0x1, RZ, 0xc0, !PT ;  /* 0x0000000107077812 */ /* 0x000fc800078ec0ff */
[----:B------:R-:W-:-:S13]  /*1930*/  ISETP.NE.U32.AND P0, PT, R7, 0x1, PT ;  /* 0x000000010700780c */ /* 0x000fda0003f05070 */
[----:B------:R-:W-:Y:S05]  /*1940*/  @P0 EXIT ;  /* 0x000000000000094d */ /* 0x000fea0003800000 */
[----:B------:R-:W0:Y:S01]  /*1950*/  LDC.64 R2, c[0x0][0x3a0] ;  /* 0x0000e800ff027b82 */ /* 0x000e220000000a00 */
[----:B------:R-:W-:-:S05]  /*1960*/  IADD3 R5, PT, PT, R6, R5, RZ ;  /* 0x0000000506057210 */ /* 0x000fca0007ffe0ff */
[----:B0-----:R-:W-:Y:S02]  /*1970*/  IMAD.WIDE R6, R5, 0x4, R2 ;  /* 0x0000000405067825 */ /* 0x001fe400078e0202 */
[----:B------:R-:W0:Y:S03]  /*1980*/  LDC.64 R4, c[0x0][0x398] ;  /* 0x0000e600ff047b82 */ /* 0x000e260000000a00 */
[----:B------:R-:W3:Y:S04]  /*1990*/  LDG.E R10, desc[UR16][R6.64] ;  /* 0x00000010060a7981 */ /* 0x000ee8000c1e1900 */
[----:B------:R-:W4:Y:S01]  /*19a0*/  LDG.E R0, desc[UR16][R6.64+0x4] ;  /* 0x0000041006007981 */ /* 0x000f22000c1e1900 */
[----:B---3--:R-:W1:Y:S08]  /*19b0*/  F2I.TRUNC.NTZ R10, R10 ;  /* 0x0000000a000a7305 */ /* 0x008e70000020f100 */
[----:B----4-:R-:W3:Y:S01]  /*19c0*/  F2I.TRUNC.NTZ R0, R0 ;  /* 0x0000000000007305 */ /* 0x010ee2000020f100 */
[----:B-1----:R-:W-:-:S04]  /*19d0*/  IMAD R3, R10, 0x3, RZ ;  /* 0x000000030a037824 */ /* 0x002fc800078e02ff */
[----:B0-----:R-:W-:-:S04]  /*19e0*/  IMAD.WIDE R2, R3, 0x4, R4 ;  /* 0x0000000403027825 */ /* 0x001fc800078e0204 */
[----:B---3--:R-:W-:-:S04]  /*19f0*/  IMAD R11, R0, 0x3, RZ ;  /* 0x00000003000b7824 */ /* 0x008fc800078e02ff */
[----:B------:R-:W-:Y:S02]  /*1a00*/  IMAD.WIDE R4, R11, 0x4, R4 ;  /* 0x000000040b047825 */ /* 0x000fe400078e0204 */
[----:B------:R-:W3:Y:S04]  /*1a10*/  LDG.E R11, desc[UR16][R2.64] ;  /* 0x00000010020b7981 */ /* 0x000ee8000c1e1900 */
[----:B------:R-:W3:Y:S01]  /*1a20*/  LDG.E R12, desc[UR16][R4.64] ;  /* 0x00000010040c7981 */ /* 0x000ee2000c1e1900 */
[----:B------:R-:W-:Y:S01]  /*1a30*/  UMOV UR4, 0xc0000000 ;  /* 0xc000000000047882 */ /* 0x000fe20000000000 */
[----:B------:R-:W-:Y:S01]  /*1a40*/  UMOV UR5, 0x3fed67f1 ;  /* 0x3fed67f100057882 */ /* 0x000fe20000000000 */
[----:B---3--:R-:W-:Y:S02]  /*1a50*/  FADD R14, R11, -R12 ;  /* 0x8000000c0b0e7221 */ /* 0x008fe40000000000 */
[----:B-----5:R-:W-:Y:S08]  /*1a60*/  F2F.F64.F32 R12, R19 ;  /* 0x00000013000c7310 */ /* 0x020ff00000201800 */
[----:B------:R-:W0:Y:S02]  /*1a70*/  F2F.F64.F32 R6, R14 ;  /* 0x0000000e00067310 */ /* 0x000e240000201800 */
[----:B0-----:R-:W-:-:S08]  /*1a80*/  DMUL R10, R6, 0.5 ;  /* 0x3fe00000060a7828 */ /* 0x001fd00000000000 */
[----:B------:R-:W-:-:S08]  /*1a90*/  DFMA R10, R6, -R10, -UR4 ;  /* 0x80000004060a7e2b */ /* 0x000fd0000800080a */
[----:B------:R-:W-:-:S06]  /*1aa0*/  DADD R10, R10, R12 ;  /* 0x000000000a0a7229 */ /* 0x000fcc000000000c */
[----:B------:R-:W0:Y:S02]  /*1ab0*/  F2F.F32.F64 R17, R10 ;  /* 0x0000000a00117310 */ /* 0x000e240000301000 */
[----:B0-----:R-:W-:Y:S04]  /*1ac0*/  STG.E desc[UR16][R8.64], R17 ;  /* 0x0000001108007986 */ /* 0x001fe8000c101910 */
        /* <DEDUP_REMOVED lines=19> */
[----:B0-----:R-:W-:Y:S01]  /*1c00*/  STG.E desc[UR16][R8.64], R11 ;  /* 0x0000000b08007986 */ /* 0x001fe2000c101910 */
[----:B------:R-:W-:Y:S05]  /*1c10*/  EXIT ;  /* 0x000000000000794d */ /* 0x000fea0003800000 */
        .weak           $__internal_0_$__cuda_sm20_div_rn_f64_full
        .type           $__internal_0_$__cuda_sm20_div_rn_f64_full,@function
        .size           $__internal_0_$__cuda_sm20_div_rn_f64_full,($__internal_1_$__cuda_sm3x_div_rn_noftz_f32_slowpath - $__internal_0_$__cuda_sm20_div_rn_f64_full)
$__internal_0_$__cuda_sm20_div_rn_f64_full:
[C---:B------:R-:W-:Y:S01]  /*1c20*/  FSETP.GEU.AND P0, PT, |R3|.reuse, 1.469367938527859385e-39, PT ;  /* 0x001000000300780b */ /* 0x040fe20003f0e200 */
[----:B------:R-:W-:Y:S01]  /*1c30*/  IMAD.MOV.U32 R21, RZ, RZ, R3 ;  /* 0x000000ffff157224 */ /* 0x000fe200078e0003 */
[----:B------:R-:W-:Y:S01]  /*1c40*/  MOV R20, UR6 ;  /* 0x0000000600147c02 */ /* 0x000fe20008000f00 */
[----:B------:R-:W-:Y:S01]  /*1c50*/  IMAD.U32 R18, RZ, RZ, UR6 ;  /* 0x00000006ff127e24 */ /* 0x000fe2000f8e00ff */
[----:B------:R-:W-:Y:S01]  /*1c60*/  LOP3.LUT R5, R3, 0x800fffff, RZ, 0xc0, !PT ;  /* 0x800fffff03057812 */ /* 0x000fe200078ec0ff */
[----:B------:R-:W-:Y:S01]  /*1c70*/  BSSY.RECONVERGENT B1, `(.L_x_17) ;  /* 0x0000054000017945 */ /* 0x000fe20003800200 */
[----:B------:R-:W-:Y:S02]  /*1c80*/  FSETP.GEU.AND P2, PT, |R23|, 1.469367938527859385e-39, PT ;  /* 0x001000001700780b */ /* 0x000fe40003f4e200 */
[----:B------:R-:W-:Y:S02]  /*1c90*/  LOP3.LUT R19, R5, 0x3ff00000, RZ, 0xfc, !PT ;  /* 0x3ff0000005137812 */ /* 0x000fe400078efcff */
[----:B------:R-:W-:-:S02]  /*1ca0*/  MOV R24, 0x1 ;  /* 0x0000000100187802 */ /* 0x000fc40000000f00 */
[----:B------:R-:W-:Y:S01]  /*1cb0*/  LOP3.LUT R5, R23, 0x7ff00000, RZ, 0xc0, !PT ;  /* 0x7ff0000017057812 */ /* 0x000fe200078ec0ff */
[----:B------:R-:W-:Y:S01]  /*1cc0*/  @!P0 DMUL R18, R20, 8.98846567431157953865e+307 ;  /* 0x7fe0000014128828 */ /* 0x000fe20000000000 */
[----:B------:R-:W-:Y:S02]  /*1cd0*/  LOP3.LUT R32, R3, 0x7ff00000, RZ, 0xc0, !PT ;  /* 0x7ff0000003207812 */ /* 0x000fe400078ec0ff */
[----:B------:R-:W-:Y:S02]  /*1ce0*/  MOV R34, R5 ;  /* 0x0000000500227202 */ /* 0x000fe40000000f00 */
[----:B------:R-:W-:Y:S01]  /*1cf0*/  ISETP.GE.U32.AND P1, PT, R5, R32, PT ;  /* 0x000000200500720c */ /* 0x000fe20003f26070 */
[----:B------:R-:W0:Y:S01]  /*1d00*/  MUFU.RCP64H R25, R19 ;  /* 0x0000001300197308 */ /* 0x000e220000001800 */
[----:B------:R-:W-:Y:S01]  /*1d10*/  @!P2 LOP3.LUT R6, R21, 0x7ff00000, RZ, 0xc0, !PT ;  /* 0x7ff000001506a812 */ /* 0x000fe200078ec0ff */
[----:B------:R-:W-:Y:S02]  /*1d20*/  @!P2 IMAD.MOV.U32 R28, RZ, RZ, RZ ;  /* 0x000000ffff1ca224 */ /* 0x000fe400078e00ff */
[----:B------:R-:W-:-:S02]  /*1d30*/  @!P0 LOP3.LUT R32, R19, 0x7ff00000, RZ, 0xc0, !PT ;  /* 0x7ff0000013208812 */ /* 0x000fc400078ec0ff */
[----:B------:R-:W-:Y:S01]  /*1d40*/  @!P2 ISETP.GE.U32.AND P3, PT, R5, R6, PT ;  /* 0x000000060500a20c */ /* 0x000fe20003f66070 */
[----:B------:R-:W-:Y:S01]  /*1d50*/  IMAD.MOV.U32 R6, RZ, RZ, 0x1ca00000 ;  /* 0x1ca00000ff067424 */ /* 0x000fe200078e00ff */
[----:B------:R-:W-:-:S04]  /*1d60*/  IADD3 R35, PT, PT, R32, -0x1, RZ ;  /* 0xffffffff20237810 */ /* 0x000fc80007ffe0ff */
[----:B------:R-:W-:-:S04]  /*1d70*/  @!P2 SEL R29, R6, 0x63400000, !P3 ;  /* 0x63400000061da807 */ /* 0x000fc80005800000 */
[----:B------:R-:W-:Y:S01]  /*1d80*/  @!P2 LOP3.LUT R29, R29, 0x80000000, R23, 0xf8, !PT ;  /* 0x800000001d1da812 */ /* 0x000fe200078ef817 */
[----:B0-----:R-:W-:-:S03]  /*1d90*/  DFMA R26, R24, -R18, 1 ;  /* 0x3ff00000181a742b */ /* 0x001fc60000000812 */
[----:B------:R-:W-:-:S05]  /*1da0*/  @!P2 LOP3.LUT R29, R29, 0x100000, RZ, 0xfc, !PT ;  /* 0x001000001d1da812 */ /* 0x000fca00078efcff */
[----:B------:R-:W-:-:S08]  /*1db0*/  DFMA R26, R26, R26, R26 ;  /* 0x0000001a1a1a722b */ /* 0x000fd0000000001a */
[----:B------:R-:W-:Y:S01]  /*1dc0*/  DFMA R26, R24, R26, R24 ;  /* 0x0000001a181a722b */ /* 0x000fe20000000018 */
[----:B------:R-:W-:Y:S02]  /*1dd0*/  SEL R25, R6, 0x63400000, !P1 ;  /* 0x6340000006197807 */ /* 0x000fe40004800000 */
[----:B------:R-:W-:Y:S02]  /*1de0*/  MOV R24, R22 ;  /* 0x0000001600187202 */ /* 0x000fe40000000f00 */
[----:B------:R-:W-:-:S03]  /*1df0*/  LOP3.LUT R25, R25, 0x800fffff, R23, 0xf8, !PT ;  /* 0x800fffff19197812 */ /* 0x000fc600078ef817 */
[----:B------:R-:W-:-:S03]  /*1e00*/  DFMA R30, R26, -R18, 1 ;  /* 0x3ff000001a1e742b */ /* 0x000fc60000000812 */
[----:B------:R-:W-:-:S05]  /*1e10*/  @!P2 DFMA R24, R24, 2, -R28 ;  /* 0x400000001818a82b */ /* 0x000fca000000081c */
[----:B------:R-:W-:-:S05]  /*1e20*/  DFMA R30, R26, R30, R26 ;  /* 0x0000001e1a1e722b */ /* 0x000fca000000001a */
[----:B------:R-:W-:-:S03]  /*1e30*/  @!P2 LOP3.LUT R34, R25, 0x7ff00000, RZ, 0xc0, !PT ;  /* 0x7ff000001922a812 */ /* 0x000fc600078ec0ff */
[----:B------:R-:W-:Y:S02]  /*1e40*/  DMUL R26, R30, R24 ;  /* 0x000000181e1a7228 */ /* 0x000fe40000000000 */
[----:B------:R-:W-:-:S05]  /*1e50*/  VIADD R28, R34, 0xffffffff ;  /* 0xffffffff221c7836 */ /* 0x000fca0000000000 */
[----:B------:R-:W-:Y:S01]  /*1e60*/  ISETP.GT.U32.AND P0, PT, R28, 0x7feffffe, PT ;  /* 0x7feffffe1c00780c */ /* 0x000fe20003f04070 */
[----:B------:R-:W-:-:S03]  /*1e70*/  DFMA R28, R26, -R18, R24 ;  /* 0x800000121a1c722b */ /* 0x000fc60000000018 */
[----:B------:R-:W-:-:S05]  /*1e80*/  ISETP.GT.U32.OR P0, PT, R35, 0x7feffffe, P0 ;  /* 0x7feffffe2300780c */ /* 0x000fca0000704470 */
[----:B------:R-:W-:-:S08]  /*1e90*/  DFMA R28, R30, R28, R26 ;  /* 0x0000001c1e1c722b */ /* 0x000fd0000000001a */
[----:B------:R-:W-:Y:S05]  /*1ea0*/  @P0 BRA `(.L_x_18) ;  /* 0x00000000006c0947 */ /* 0x000fea0003800000 */
[----:B------:R-:W-:-:S04]  /*1eb0*/  LOP3.LUT R26, R21, 0x7ff00000, RZ, 0xc0, !PT ;  /* 0x7ff00000151a7812 */ /* 0x000fc800078ec0ff */
[CC--:B------:R-:W-:Y:S02]  /*1ec0*/  VIADDMNMX R22, R5.reuse, -R26.reuse, 0xb9600000, !PT ;  /* 0xb960000005167446 */ /* 0x0c0fe4000780091a */
[----:B------:R-:W-:Y:S02]  /*1ed0*/  ISETP.GE.U32.AND P0, PT, R5, R26, PT ;  /* 0x0000001a0500720c */ /* 0x000fe40003f06070 */
[----:B------:R-:W-:Y:S01]  /*1ee0*/  VIMNMX R5, PT, PT, R22, 0x46a00000, PT ;  /* 0x46a0000016057848 */ /* 0x000fe20003fe0100 */
[----:B------:R-:W-:Y:S01]  /*1ef0*/  IMAD.MOV.U32 R22, RZ, RZ, RZ ;  /* 0x000000ffff167224 */ /* 0x000fe200078e00ff */
[----:B------:R-:W-:-:S05]  /*1f00*/  SEL R6, R6, 0x63400000, !P0 ;  /* 0x6340000006067807 */ /* 0x000fca0004000000 */
[----:B------:R-:W-:-:S05]  /*1f10*/  IMAD.IADD R5, R5, 0x1, -R6 ;  /* 0x0000000105057824 */ /* 0x000fca00078e0a06 */
[----:B------:R-:W-:-:S06]  /*1f20*/  IADD3 R23, PT, PT, R5, 0x7fe00000, RZ ;  /* 0x7fe0000005177810 */ /* 0x000fcc0007ffe0ff */
[----:B------:R-:W-:-:S10]  /*1f30*/  DMUL R26, R28, R22 ;  /* 0x000000161c1a7228 */ /* 0x000fd40000000000 */
[----:B------:R-:W-:-:S13]  /*1f40*/  FSETP.GTU.AND P0, PT, |R27|, 1.469367938527859385e-39, PT ;  /* 0x001000001b00780b */ /* 0x000fda0003f0c200 */
[----:B------:R-:W-:Y:S05]  /*1f50*/  @P0 BRA `(.L_x_19) ;  /* 0x0000000000940947 */ /* 0x000fea0003800000 */
[----:B------:R-:W-:Y:S01]  /*1f60*/  DFMA R18, R28, -R18, R24 ;  /* 0x800000121c12722b */ /* 0x000fe20000000018 */
[----:B------:R-:W-:-:S09]  /*1f70*/  MOV R22, RZ ;  /* 0x000000ff00167202 */ /* 0x000fd20000000f00 */
[C---:B------:R-:W-:Y:S02]  /*1f80*/  FSETP.NEU.AND P0, PT, R19.reuse, RZ, PT ;  /* 0x000000ff1300720b */ /* 0x040fe40003f0d000 */
[----:B------:R-:W-:-:S04]  /*1f90*/  LOP3.LUT R21, R19, 0x80000000, R21, 0x48, !PT ;  /* 0x8000000013157812 */ /* 0x000fc800078e4815 */
[----:B------:R-:W-:-:S07]  /*1fa0*/  LOP3.LUT R23, R21, R23, RZ, 0xfc, !PT ;  /* 0x0000001715177212 */ /* 0x000fce00078efcff */
[----:B------:R-:W-:Y:S05]  /*1fb0*/  @!P0 BRA `(.L_x_19) ;  /* 0x00000000007c8947 */ /* 0x000fea0003800000 */
[----:B------:R-:W-:Y:S01]  /*1fc0*/  IMAD.MOV R19, RZ, RZ, -R5 ;  /* 0x000000ffff137224 */ /* 0x000fe200078e0a05 */
[----:B------:R-:W-:Y:S01]  /*1fd0*/  MOV R18, RZ ;  /* 0x000000ff00127202 */ /* 0x000fe20000000f00 */
[----:B------:R-:W-:Y:S01]  /*1fe0*/  DMUL.RP R22, R28, R22 ;  /* 0x000000161c167228 */ /* 0x000fe20000008000 */
[----:B------:R-:W-:-:S04]  /*1ff0*/  IADD3 R5, PT, PT, -R5, -0x43300000, RZ ;  /* 0xbcd0000005057810 */ /* 0x000fc80007ffe1ff */
[----:B------:R-:W-:-:S05]  /*2000*/  DFMA R18, R26, -R18, R28 ;  /* 0x800000121a12722b */ /* 0x000fca000000001c */
[----:B------:R-:W-:-:S05]  /*2010*/  LOP3.LUT R21, R23, R21, RZ, 0x3c, !PT ;  /* 0x0000001517157212 */ /* 0x000fca00078e3cff */
[----:B------:R-:W-:-:S04]  /*2020*/  FSETP.NEU.AND P0, PT, |R19|, R5, PT ;  /* 0x000000051300720b */ /* 0x000fc80003f0d200 */
[----:B------:R-:W-:Y:S02]  /*2030*/  FSEL R26, R22, R26, !P0 ;  /* 0x0000001a161a7208 */ /* 0x000fe40004000000 */
[----:B------:R-:W-:Y:S01]  /*2040*/  FSEL R27, R21, R27, !P0 ;  /* 0x0000001b151b7208 */ /* 0x000fe20004000000 */
[----:B------:R-:W-:Y:S06]  /*2050*/  BRA `(.L_x_19) ;  /* 0x0000000000547947 */ /* 0x000fec0003800000 */
.L_x_18:
[----:B------:R-:W-:-:S14]  /*2060*/  DSETP.NAN.AND P0, PT, R22, R22, PT ;  /* 0x000000161600722a */ /* 0x000fdc0003f08000 */
[----:B------:R-:W-:Y:S05]  /*2070*/  @P0 BRA `(.L_x_20) ;  /* 0x0000000000440947 */ /* 0x000fea0003800000 */
[----:B------:R-:W-:-:S14]  /*2080*/  DSETP.NAN.AND P0, PT, R20, R20, PT ;  /* 0x000000141400722a */ /* 0x000fdc0003f08000 */
[----:B------:R-:W-:Y:S05]  /*2090*/  @P0 BRA `(.L_x_21) ;  /* 0x0000000000300947 */ /* 0x000fea0003800000 */
[----:B------:R-:W-:Y:S01]  /*20a0*/  ISETP.NE.AND P0, PT, R34, R32, PT ;  /* 0x000000202200720c */ /* 0x000fe20003f05270 */
[----:B------:R-:W-:Y:S01]  /*20b0*/  IMAD.MOV.U32 R26, RZ, RZ, 0x0 ;  /* 0x00000000ff1a7424 */ /* 0x000fe200078e00ff */
[----:B------:R-:W-:-:S11]  /*20c0*/  MOV R27, 0xfff80000 ;  /* 0xfff80000001b7802 */ /* 0x000fd60000000f00 */
[----:B------:R-:W-:Y:S05]  /*20d0*/  @!P0 BRA `(.L_x_19) ;  /* 0x0000000000348947 */ /* 0x000fea0003800000 */
[----:B------:R-:W-:Y:S02]  /*20e0*/  ISETP.NE.AND P0, PT, R34, 0x7ff00000, PT ;  /* 0x7ff000002200780c */ /* 0x000fe40003f05270 */
[----:B------:R-:W-:Y:S02]  /*20f0*/  LOP3.LUT R27, R23, 0x80000000, R21, 0x48, !PT ;  /* 0x80000000171b7812 */ /* 0x000fe400078e4815 */
[----:B------:R-:W-:-:S13]  /*2100*/  ISETP.EQ.OR P0, PT, R32, RZ, !P0 ;  /* 0x000000ff2000720c */ /* 0x000fda0004702670 */
[----:B------:R-:W-:Y:S01]  /*2110*/  @P0 LOP3.LUT R5, R27, 0x7ff00000, RZ, 0xfc, !PT ;  /* 0x7ff000001b050812 */ /* 0x000fe200078efcff */
[----:B------:R-:W-:Y:S01]  /*2120*/  @!P0 IMAD.MOV.U32 R26, RZ, RZ, RZ ;  /* 0x000000ffff1a8224 */ /* 0x000fe200078e00ff */
[----:B------:R-:W-:-:S03]  /*2130*/  @P0 MOV R26, RZ ;  /* 0x000000ff001a0202 */ /* 0x000fc60000000f00 */
[----:B------:R-:W-:Y:S01]  /*2140*/  @P0 IMAD.MOV.U32 R27, RZ, RZ, R5 ;  /* 0x000000ffff1b0224 */ /* 0x000fe200078e0005 */
[----:B------:R-:W-:Y:S06]  /*2150*/  BRA `(.L_x_19) ;  /* 0x0000000000147947 */ /* 0x000fec0003800000 */
.L_x_21:
[----:B------:R-:W-:Y:S02]  /*2160*/  LOP3.LUT R27, R21, 0x80000, RZ, 0xfc, !PT ;  /* 0x00080000151b7812 */ /* 0x000fe400078efcff */
[----:B------:R-:W-:Y:S01]  /*2170*/  MOV R26, R20 ;  /* 0x00000014001a7202 */ /* 0x000fe20000000f00 */
[----:B------:R-:W-:Y:S06]  /*2180*/  BRA `(.L_x_19) ;  /* 0x0000000000087947 */ /* 0x000fec0003800000 */
.L_x_20:
[----:B------:R-:W-:Y:S01]  /*2190*/  LOP3.LUT R27, R23, 0x80000, RZ, 0xfc, !PT ;  /* 0x00080000171b7812 */ /* 0x000fe200078efcff */
[----:B------:R-:W-:-:S07]  /*21a0*/  IMAD.MOV.U32 R26, RZ, RZ, R22 ;  /* 0x000000ffff1a7224 */ /* 0x000fce00078e0016 */
.L_x_19:
[----:B------:R-:W-:Y:S05]  /*21b0*/  BSYNC.RECONVERGENT B1 ;  /* 0x0000000000017941 */ /* 0x000fea0003800200 */
.L_x_17:
[----:B------:R-:W-:-:S04]  /*21c0*/  HFMA2 R5, -RZ, RZ, 0, 0 ;  /* 0x00000000ff057431 */ /* 0x000fc800000001ff */
[----:B------:R-:W-:Y:S05]  /*21d0*/  RET.REL.NODEC R4 `(_Z21log_likelihood_kernelPfS_S_S_S_iiii) ;  /* 0xffffffdc04887950 */ /* 0x000fea0003c3ffff */
        .weak           $__internal_1_$__cuda_sm3x_div_rn_noftz_f32_slowpath
        .type           $__internal_1_$__cuda_sm3x_div_rn_noftz_f32_slowpath,@function
        .size           $__internal_1_$__cuda_sm3x_div_rn_noftz_f32_slowpath,(.L_x_35 - $__internal_1_$__cuda_sm3x_div_rn_noftz_f32_slowpath)
$__internal_1_$__cuda_sm3x_div_rn_noftz_f32_slowpath:
[--C-:B------:R-:W-:Y:S01]  /*21e0*/  SHF.R.U32.HI R19, RZ, 0x17, R5.reuse ;  /* 0x00000017ff137819 */ /* 0x100fe20000011605 */
[----:B------:R-:W-:Y:S01]  /*21f0*/  BSSY.RECONVERGENT B1, `(.L_x_22) ;  /* 0x0000063000017945 */ /* 0x000fe20003800200 */
[----:B------:R-:W-:Y:S01]  /*2200*/  SHF.R.U32.HI R18, RZ, 0x17, R4 ;  /* 0x00000017ff127819 */ /* 0x000fe20000011604 */
[----:B------:R-:W-:Y:S01]  /*2210*/  IMAD.MOV.U32 R21, RZ, RZ, R5 ;  /* 0x000000ffff157224 */ /* 0x000fe200078e0005 */
[----:B------:R-:W-:Y:S02]  /*2220*/  LOP3.LUT R19, R19, 0xff, RZ, 0xc0, !PT ;  /* 0x000000ff13137812 */ /* 0x000fe400078ec0ff */
[----:B------:R-:W-:-:S03]  /*2230*/  LOP3.LUT R24, R18, 0xff, RZ, 0xc0, !PT ;  /* 0x000000ff12187812 */ /* 0x000fc600078ec0ff */
[----:B------:R-:W-:Y:S01]  /*2240*/  VIADD R22, R19, 0xffffffff ;  /* 0xffffffff13167836 */ /* 0x000fe20000000000 */
[----:B------:R-:W-:-:S04]  /*2250*/  IADD3 R20, PT, PT, R24, -0x1, RZ ;  /* 0xffffffff18147810 */ /* 0x000fc80007ffe0ff */
[----:B------:R-:W-:-:S04]  /*2260*/  ISETP.GT.U32.AND P0, PT, R22, 0xfd, PT ;  /* 0x000000fd1600780c */ /* 0x000fc80003f04070 */
[----:B------:R-:W-:-:S13]  /*2270*/  ISETP.GT.U32.OR P0, PT, R20, 0xfd, P0 ;  /* 0x000000fd1400780c */ /* 0x000fda0000704470 */
[----:B------:R-:W-:Y:S01]  /*2280*/  @!P0 MOV R18, RZ ;  /* 0x000000ff00128202 */ /* 0x000fe20000000f00 */
[----:B------:R-:W-:Y:S06]  /*2290*/  @!P0 BRA `(.L_x_23) ;  /* 0x00000000005c8947 */ /* 0x000fec0003800000 */
[----:B------:R-:W-:Y:S02]  /*22a0*/  FSETP.GTU.FTZ.AND P0, PT, |R4|, +INF , PT ;  /* 0x7f8000000400780b */ /* 0x000fe40003f1c200 */
[----:B------:R-:W-:-:S04]  /*22b0*/  FSETP.GTU.FTZ.AND P1, PT, |R5|, +INF , PT ;  /* 0x7f8000000500780b */ /* 0x000fc80003f3c200 */
[----:B------:R-:W-:-:S13]  /*22c0*/  PLOP3.LUT P0, PT, P0, P1, PT, 0xf8, 0x8f ;  /* 0x00000000008f781c */ /* 0x000fda0000703f70 */
[----:B------:R-:W-:Y:S05]  /*22d0*/  @P0 BRA `(.L_x_24) ;  /* 0x00000004004c0947 */ /* 0x000fea0003800000 */
[----:B------:R-:W-:-:S13]  /*22e0*/  LOP3.LUT P0, RZ, R21, 0x7fffffff, R4, 0xc8, !PT ;  /* 0x7fffffff15ff7812 */ /* 0x000fda000780c804 */
[----:B------:R-:W-:Y:S05]  /*22f0*/  @!P0 BRA `(.L_x_25) ;  /* 0x00000004003c8947 */ /* 0x000fea0003800000 */
[C---:B------:R-:W-:Y:S02]  /*2300*/  FSETP.NEU.FTZ.AND P1, PT, |R4|.reuse, +INF , PT ;  /* 0x7f8000000400780b */ /* 0x040fe40003f3d200 */
[----:B------:R-:W-:Y:S02]  /*2310*/  FSETP.NEU.FTZ.AND P2, PT, |R5|, +INF , PT ;  /* 0x7f8000000500780b */ /* 0x000fe40003f5d200 */
[----:B------:R-:W-:-:S11]  /*2320*/  FSETP.NEU.FTZ.AND P0, PT, |R4|, +INF , PT ;  /* 0x7f8000000400780b */ /* 0x000fd60003f1d200 */
[----:B------:R-:W-:Y:S05]  /*2330*/  @!P2 BRA !P1, `(.L_x_25) ;  /* 0x00000004002ca947 */ /* 0x000fea0004800000 */
[----:B------:R-:W-:-:S04]  /*2340*/  LOP3.LUT P1, RZ, R4, 0x7fffffff, RZ, 0xc0, !PT ;  /* 0x7fffffff04ff7812 */ /* 0x000fc8000782c0ff */
[----:B------:R-:W-:-:S13]  /*2350*/  PLOP3.LUT P1, PT, P2, P1, PT, 0x2f, 0xf2 ;  /* 0x0000000000f2781c */ /* 0x000fda0001722577 */
[----:B------:R-:W-:Y:S05]  /*2360*/  @P1 BRA `(.L_x_26) ;  /* 0x0000000400181947 */ /* 0x000fea0003800000 */
[----:B------:R-:W-:-:S04]  /*2370*/  LOP3.LUT P1, RZ, R21, 0x7fffffff, RZ, 0xc0, !PT ;  /* 0x7fffffff15ff7812 */ /* 0x000fc8000782c0ff */
[----:B------:R-:W-:-:S13]  /*2380*/  PLOP3.LUT P0, PT, P0, P1, PT, 0x2f, 0xf2 ;  /* 0x0000000000f2781c */ /* 0x000fda0000702577 */
[----:B------:R-:W-:Y:S05]  /*2390*/  @P0 BRA `(.L_x_27) ;  /* 0x0000000400000947 */ /* 0x000fea0003800000 */
[----:B------:R-:W-:Y:S02]  /*23a0*/  ISETP.GE.AND P0, PT, R20, RZ, PT ;  /* 0x000000ff1400720c */ /* 0x000fe40003f06270 */
[----:B------:R-:W-:-:S11]  /*23b0*/  ISETP.GE.AND P1, PT, R22, RZ, PT ;  /* 0x000000ff1600720c */ /* 0x000fd60003f26270 */
[----:B------:R-:W-:Y:S01]  /*23c0*/  @P0 IMAD.MOV.U32 R18, RZ, RZ, RZ ;  /* 0x000000ffff120224 */ /* 0x000fe200078e00ff */
[----:B------:R-:W-:Y:S01]  /*23d0*/  @!P0 MOV R18, 0xffffffc0 ;  /* 0xffffffc000128802 */ /* 0x000fe20000000f00 */
[----:B------:R-:W-:Y:S01]  /*23e0*/  @!P0 FFMA R4, R4, 1.84467440737095516160e+19, RZ ;  /* 0x5f80000004048823 */ /* 0x000fe200000000ff */
[----:B------:R-:W-:-:S03]  /*23f0*/  @!P1 FFMA R21, R5, 1.84467440737095516160e+19, RZ ;  /* 0x5f80000005159823 */ /* 0x000fc600000000ff */
[----:B------:R-:W-:-:S07]  /*2400*/  @!P1 VIADD R18, R18, 0x40 ;  /* 0x0000004012129836 */ /* 0x000fce0000000000 */
.L_x_23:
[----:B------:R-:W-:Y:S01]  /*2410*/  LEA R20, R19, 0xc0800000, 0x17 ;  /* 0xc080000013147811 */ /* 0x000fe200078eb8ff */
[----:B------:R-:W-:Y:S03]  /*2420*/  BSSY.RECONVERGENT B2, `(.L_x_28) ;  /* 0x0000036000027945 */ /* 0x000fe60003800200 */
[----:B------:R-:W-:Y:S01]  /*2430*/  IADD3 R22, PT, PT, -R20, R21, RZ ;  /* 0x0000001514167210 */ /* 0x000fe20007ffe1ff */
[----:B------:R-:W-:-:S03]  /*2440*/  VIADD R20, R24, 0xffffff81 ;  /* 0xffffff8118147836 */ /* 0x000fc60000000000 */
[----:B------:R-:W0:Y:S01]  /*2450*/  MUFU.RCP R21, R22 ;  /* 0x0000001600157308 */ /* 0x000e220000001000 */
[----:B------:R-:W-:Y:S01]  /*2460*/  FADD.FTZ R23, -R22, -RZ ;  /* 0x800000ff16177221 */ /* 0x000fe20000010100 */
[----:B------:R-:W-:-:S03]  /*2470*/  IMAD R4, R20, -0x800000, R4 ;  /* 0xff80000014047824 */ /* 0x000fc600078e0204 */
[----:B0-----:R-:W-:-:S04]  /*2480*/  FFMA R24, R21, R23, 1 ;  /* 0x3f80000015187423 */ /* 0x001fc80000000017 */
[----:B------:R-:W-:-:S04]  /*2490*/  FFMA R21, R21, R24, R21 ;  /* 0x0000001815157223 */ /* 0x000fc80000000015 */
[----:B------:R-:W-:-:S04]  /*24a0*/  FFMA R24, R4, R21, RZ ;  /* 0x0000001504187223 */ /* 0x000fc800000000ff */
[----:B------:R-:W-:-:S04]  /*24b0*/  FFMA R25, R23, R24, R4 ;  /* 0x0000001817197223 */ /* 0x000fc80000000004 */
[----:B------:R-:W-:-:S04]  /*24c0*/  FFMA R24, R21, R25, R24 ;  /* 0x0000001915187223 */ /* 0x000fc80000000018 */
[----:B------:R-:W-:Y:S01]  /*24d0*/  FFMA R25, R23, R24, R4 ;  /* 0x0000001817197223 */ /* 0x000fe20000000004 */
[----:B------:R-:W-:-:S03]  /*24e0*/  IADD3 R23, PT, PT, R20, 0x7f, -R19 ;  /* 0x0000007f14177810 */ /* 0x000fc60007ffe813 */
[----:B------:R-:W-:Y:S01]  /*24f0*/  FFMA R4, R21, R25, R24 ;  /* 0x0000001915047223 */ /* 0x000fe20000000018 */
[----:B------:R-:W-:-:S04]  /*2500*/  IADD3 R23, PT, PT, R23, R18, RZ ;  /* 0x0000001217177210 */ /* 0x000fc80007ffe0ff */
[----:B------:R-:W-:-:S04]  /*2510*/  SHF.R.U32.HI R19, RZ, 0x17, R4 ;  /* 0x00000017ff137819 */ /* 0x000fc80000011604 */
[----:B------:R-:W-:-:S05]  /*2520*/  LOP3.LUT R19, R19, 0xff, RZ, 0xc0, !PT ;  /* 0x000000ff13137812 */ /* 0x000fca00078ec0ff */
[----:B------:R-:W-:-:S05]  /*2530*/  IMAD.IADD R22, R19, 0x1, R23 ;  /* 0x0000000113167824 */ /* 0x000fca00078e0217 */
[----:B------:R-:W-:-:S04]  /*2540*/  IADD3 R18, PT, PT, R22, -0x1, RZ ;  /* 0xffffffff16127810 */ /* 0x000fc80007ffe0ff */
[----:B------:R-:W-:-:S13]  /*2550*/  ISETP.GE.U32.AND P0, PT, R18, 0xfe, PT ;  /* 0x000000fe1200780c */ /* 0x000fda0003f06070 */
[----:B------:R-:W-:Y:S05]  /*2560*/  @!P0 BRA `(.L_x_29) ;  /* 0x0000000000808947 */ /* 0x000fea0003800000 */
[----:B------:R-:W-:-:S13]  /*2570*/  ISETP.GT.AND P0, PT, R22, 0xfe, PT ;  /* 0x000000fe1600780c */ /* 0x000fda0003f04270 */
[----:B------:R-:W-:Y:S05]  /*2580*/  @P0 BRA `(.L_x_30) ;  /* 0x00000000006c0947 */ /* 0x000fea0003800000 */
[----:B------:R-:W-:-:S13]  /*2590*/  ISETP.GE.AND P0, PT, R22, 0x1, PT ;  /* 0x000000011600780c */ /* 0x000fda0003f06270 */
[----:B------:R-:W-:Y:S05]  /*25a0*/  @P0 BRA `(.L_x_31) ;  /* 0x0000000000740947 */ /* 0x000fea0003800000 */
[----:B------:R-:W-:Y:S02]  /*25b0*/  ISETP.GE.AND P0, PT, R22, -0x18, PT ;  /* 0xffffffe81600780c */ /* 0x000fe40003f06270 */
[----:B------:R-:W-:-:S11]  /*25c0*/  LOP3.LUT R4, R4, 0x80000000, RZ, 0xc0, !PT ;  /* 0x8000000004047812 */ /* 0x000fd600078ec0ff */
[----:B------:R-:W-:Y:S05]  /*25d0*/  @!P0 BRA `(.L_x_31) ;  /* 0x0000000000688947 */ /* 0x000fea0003800000 */
[CCC-:B------:R-:W-:Y:S01]  /*25e0*/  FFMA.RZ R18, R21.reuse, R25.reuse, R24.reuse ;  /* 0x0000001915127223 */ /* 0x1c0fe2000000c018 */
[C---:B------:R-:W-:Y:S01]  /*25f0*/  VIADD R20, R22.reuse, 0x20 ;  /* 0x0000002016147836 */ /* 0x040fe20000000000 */
[C---:B------:R-:W-:Y:S02]  /*2600*/  ISETP.NE.AND P2, PT, R22.reuse, RZ, PT ;  /* 0x000000ff1600720c */ /* 0x040fe40003f45270 */
[----:B------:R-:W-:Y:S02]  /*2610*/  ISETP.NE.AND P1, PT, R22, RZ, PT ;  /* 0x000000ff1600720c */ /* 0x000fe40003f25270 */
[----:B------:R-:W-:Y:S01]  /*2620*/  LOP3.LUT R19, R18, 0x7fffff, RZ, 0xc0, !PT ;  /* 0x007fffff12137812 */ /* 0x000fe200078ec0ff */
[CCC-:B------:R-:W-:Y:S01]  /*2630*/  FFMA.RP R18, R21.reuse, R25.reuse, R24.reuse ;  /* 0x0000001915127223 */ /* 0x1c0fe20000008018 */
[----:B------:R-:W-:Y:S01]  /*2640*/  FFMA.RM R21, R21, R25, R24 ;  /* 0x0000001915157223 */ /* 0x000fe20000004018 */
[----:B------:R-:W-:Y:S02]  /*2650*/  IADD3 R22, PT, PT, -R22, RZ, RZ ;  /* 0x000000ff16167210 */ /* 0x000fe40007ffe1ff */
[----:B------:R-:W-:-:S02]  /*2660*/  LOP3.LUT R19, R19, 0x800000, RZ, 0xfc, !PT ;  /* 0x0080000013137812 */ /* 0x000fc400078efcff */
[----:B------:R-:W-:Y:S02]  /*2670*/  FSETP.NEU.FTZ.AND P0, PT, R18, R21, PT ;  /* 0x000000151200720b */ /* 0x000fe40003f1d000 */
[----:B------:R-:W-:Y:S02]  /*2680*/  SHF.L.U32 R20, R19, R20, RZ ;  /* 0x0000001413147219 */ /* 0x000fe400000006ff */
[----:B------:R-:W-:Y:S02]  /*2690*/  SEL R18, R22, RZ, P2 ;  /* 0x000000ff16127207 */ /* 0x000fe40001000000 */
[----:B------:R-:W-:Y:S02]  /*26a0*/  ISETP.NE.AND P1, PT, R20, RZ, P1 ;  /* 0x000000ff1400720c */ /* 0x000fe40000f25270 */
[----:B------:R-:W-:Y:S02]  /*26b0*/  SHF.R.U32.HI R18, RZ, R18, R19 ;  /* 0x00000012ff127219 */ /* 0x000fe40000011613 */
[----:B------:R-:W-:-:S02]  /*26c0*/  PLOP3.LUT P0, PT, P0, P1, PT, 0xf8, 0x8f ;  /* 0x00000000008f781c */ /* 0x000fc40000703f70 */
[----:B------:R-:W-:Y:S02]  /*26d0*/  SHF.R.U32.HI R20, RZ, 0x1, R18 ;  /* 0x00000001ff147819 */ /* 0x000fe40000011612 */
[----:B------:R-:W-:-:S04]  /*26e0*/  SEL R19, RZ, 0x1, !P0 ;  /* 0x00000001ff137807 */ /* 0x000fc80004000000 */
[----:B------:R-:W-:-:S04]  /*26f0*/  LOP3.LUT R19, R19, 0x1, R20, 0xf8, !PT ;  /* 0x0000000113137812 */ /* 0x000fc800078ef814 */
[----:B------:R-:W-:-:S05]  /*2700*/  LOP3.LUT R19, R19, R18, RZ, 0xc0, !PT ;  /* 0x0000001213137212 */ /* 0x000fca00078ec0ff */
[----:B------:R-:W-:-:S05]  /*2710*/  IMAD.IADD R19, R20, 0x1, R19 ;  /* 0x0000000114137824 */ /* 0x000fca00078e0213 */
[----:B------:R-:W-:Y:S01]  /*2720*/  LOP3.LUT R4, R19, R4, RZ, 0xfc, !PT ;  /* 0x0000000413047212 */ /* 0x000fe200078efcff */
[----:B------:R-:W-:Y:S06]  /*2730*/  BRA `(.L_x_31) ;  /* 0x0000000000107947 */ /* 0x000fec0003800000 */
.L_x_30:
[----:B------:R-:W-:-:S04]  /*2740*/  LOP3.LUT R4, R4, 0x80000000, RZ, 0xc0, !PT ;  /* 0x8000000004047812 */ /* 0x000fc800078ec0ff */
[----:B------:R-:W-:Y:S01]  /*2750*/  LOP3.LUT R4, R4, 0x7f800000, RZ, 0xfc, !PT ;  /* 0x7f80000004047812 */ /* 0x000fe200078efcff */
[----:B------:R-:W-:Y:S06]  /*2760*/  BRA `(.L_x_31) ;  /* 0x0000000000047947 */ /* 0x000fec0003800000 */
.L_x_29:
[----:B------:R-:W-:-:S07]  /*2770*/  LEA R4, R23, R4, 0x17 ;  /* 0x0000000417047211 */ /* 0x000fce00078eb8ff */
.L_x_31:
[----:B------:R-:W-:Y:S05]  /*2780*/  BSYNC.RECONVERGENT B2 ;  /* 0x0000000000027941 */ /* 0x000fea0003800200 */
.L_x_28:
[----:B------:R-:W-:Y:S05]  /*2790*/  BRA `(.L_x_32) ;  /* 0x0000000000207947 */ /* 0x000fea0003800000 */
.L_x_27:
[----:B------:R-:W-:-:S04]  /*27a0*/  LOP3.LUT R4, R21, 0x80000000, R4, 0x48, !PT ;  /* 0x8000000015047812 */ /* 0x000fc800078e4804 */
[----:B------:R-:W-:Y:S01]  /*27b0*/  LOP3.LUT R4, R4, 0x7f800000, RZ, 0xfc, !PT ;  /* 0x7f80000004047812 */ /* 0x000fe200078efcff */
[----:B------:R-:W-:Y:S06]  /*27c0*/  BRA `(.L_x_32) ;  /* 0x0000000000147947 */ /* 0x000fec0003800000 */
.L_x_26:
[----:B------:R-:W-:Y:S01]  /*27d0*/  LOP3.LUT R4, R21, 0x80000000, R4, 0x48, !PT ;  /* 0x8000000015047812 */ /* 0x000fe200078e4804 */
[----:B------:R-:W-:Y:S06]  /*27e0*/  BRA `(.L_x_32) ;  /* 0x00000000000c7947 */ /* 0x000fec0003800000 */
.L_x_25:
[----:B------:R-:W0:Y:S01]  /*27f0*/  MUFU.RSQ R4, -QNAN ;  /* 0xffc0000000047908 */ /* 0x000e220000001400 */
[----:B------:R-:W-:Y:S05]  /*2800*/  BRA `(.L_x_32) ;  /* 0x0000000000047947 */ /* 0x000fea0003800000 */
.L_x_24:
[----:B------:R-:W-:-:S07]  /*2810*/  FADD.FTZ R4, R4, R5 ;  /* 0x0000000504047221 */ /* 0x000fce0000010000 */
.L_x_32:
[----:B------:R-:W-:Y:S05]  /*2820*/  BSYNC.RECONVERGENT B1 ;  /* 0x0000000000017941 */ /* 0x000fea0003800200 */
.L_x_22:
[----:B------:R-:W-:Y:S02]  /*2830*/  HFMA2 R19, -RZ, RZ, 0, 0 ;  /* 0x00000000ff137431 */ /* 0x000fe400000001ff */
[----:B------:R-:W-:-:S04]  /*2840*/  IMAD.MOV.U32 R18, RZ, RZ, R6 ;  /* 0x000000ffff127224 */ /* 0x000fc800078e0006 */
[----:B0-----:R-:W-:Y:S05]  /*2850*/  RET.REL.NODEC R18 `(_Z21log_likelihood_kernelPfS_S_S_S_iiii) ;  /* 0xffffffd412e87950 */ /* 0x001fea0003c3ffff */
.L_x_33:
[----:B------:R-:W-:-:S00]  /*2860*/  BRA `(.L_x_33) ;  /* 0xfffffffc00fc7947 */ /* 0x000fc0000383ffff */
[----:B------:R-:W-:-:S00]  /*2870*/  NOP ;  /* 0x0000000000007918 */ /* 0x000fc00000000000 */
        /* <DEDUP_REMOVED lines=8> */
.L_x_35:


//--------------------- .nv.shared.reserved.0     --------------------------
	.section	.nv.shared.reserved.0,"aw",@nobits
	.weak		__nv_reservedSMEM_offset_0_alias
	.size		__nv_reservedSMEM_offset_0_alias, 0, 64
	.other		__nv_reservedSMEM_offset_0_alias,@"STO_CUDA_RESERVED_SHARED STV_DEFAULT"
__nv_reservedSMEM_offset_0_alias:
	.zero		0
	.zero		64


//--------------------- .nv.constant0._Z21log_likelihood_kernelPfS_S_S_S_iiii --------------------------
	.section	.nv.constant0._Z21log_likelihood_kernelPfS_S_S_S_iiii,"a",@progbits
	.sectionflags	@""
	.align	4
.nv.constant0._Z21log_likelihood_kernelPfS_S_S_S_iiii:
	.zero		952


//--------------------- SYMBOLS --------------------------

	.type		.nv.reservedSmem.offset0,@object
	.size		.nv.reservedSmem.offset0,0x4
